//
// Generated by NVIDIA NVVM Compiler
//
// Compiler Build ID: CL-36424714
// Cuda compilation tools, release 13.0, V13.0.88
// Based on NVVM 20.0.0
//

.version 9.0
.target sm_100
.address_size 64

	// .globl	_Z9sw_kernelPiS_S_S_S_S_iiiiiiiiiiiiiS_PaPKh
.global .align 4 .u32 mLock;
// _ZZ9sw_kernelPiS_S_S_S_S_iiiiiiiiiiiiiS_PaPKhE9break_cnt has been demoted
// _ZZ9sw_kernelPiS_S_S_S_S_iiiiiiiiiiiiiS_PaPKhE3max has been demoted
// _ZZ9sw_kernelPiS_S_S_S_S_iiiiiiiiiiiiiS_PaPKhE5max_i has been demoted
// _ZZ9sw_kernelPiS_S_S_S_S_iiiiiiiiiiiiiS_PaPKhE5max_j has been demoted
// _ZZ9sw_kernelPiS_S_S_S_S_iiiiiiiiiiiiiS_PaPKhE6max_ie has been demoted
// _ZZ9sw_kernelPiS_S_S_S_S_iiiiiiiiiiiiiS_PaPKhE6gscore has been demoted
// _ZZ9sw_kernelPiS_S_S_S_S_iiiiiiiiiiiiiS_PaPKhE7max_off has been demoted
// _ZZ9sw_kernelPiS_S_S_S_S_iiiiiiiiiiiiiS_PaPKhE5out_h has been demoted
// _ZZ9sw_kernelPiS_S_S_S_S_iiiiiiiiiiiiiS_PaPKhE5out_e has been demoted
.extern .shared .align 16 .b8 container[];

.visible .entry _Z9sw_kernelPiS_S_S_S_S_iiiiiiiiiiiiiS_PaPKh(
	.param .u64 .ptr .align 1 _Z9sw_kernelPiS_S_S_S_S_iiiiiiiiiiiiiS_PaPKh_param_0,
	.param .u64 .ptr .align 1 _Z9sw_kernelPiS_S_S_S_S_iiiiiiiiiiiiiS_PaPKh_param_1,
	.param .u64 .ptr .align 1 _Z9sw_kernelPiS_S_S_S_S_iiiiiiiiiiiiiS_PaPKh_param_2,
	.param .u64 .ptr .align 1 _Z9sw_kernelPiS_S_S_S_S_iiiiiiiiiiiiiS_PaPKh_param_3,
	.param .u64 .ptr .align 1 _Z9sw_kernelPiS_S_S_S_S_iiiiiiiiiiiiiS_PaPKh_param_4,
	.param .u64 .ptr .align 1 _Z9sw_kernelPiS_S_S_S_S_iiiiiiiiiiiiiS_PaPKh_param_5,
	.param .u32 _Z9sw_kernelPiS_S_S_S_S_iiiiiiiiiiiiiS_PaPKh_param_6,
	.param .u32 _Z9sw_kernelPiS_S_S_S_S_iiiiiiiiiiiiiS_PaPKh_param_7,
	.param .u32 _Z9sw_kernelPiS_S_S_S_S_iiiiiiiiiiiiiS_PaPKh_param_8,
	.param .u32 _Z9sw_kernelPiS_S_S_S_S_iiiiiiiiiiiiiS_PaPKh_param_9,
	.param .u32 _Z9sw_kernelPiS_S_S_S_S_iiiiiiiiiiiiiS_PaPKh_param_10,
	.param .u32 _Z9sw_kernelPiS_S_S_S_S_iiiiiiiiiiiiiS_PaPKh_param_11,
	.param .u32 _Z9sw_kernelPiS_S_S_S_S_iiiiiiiiiiiiiS_PaPKh_param_12,
	.param .u32 _Z9sw_kernelPiS_S_S_S_S_iiiiiiiiiiiiiS_PaPKh_param_13,
	.param .u32 _Z9sw_kernelPiS_S_S_S_S_iiiiiiiiiiiiiS_PaPKh_param_14,
	.param .u32 _Z9sw_kernelPiS_S_S_S_S_iiiiiiiiiiiiiS_PaPKh_param_15,
	.param .u32 _Z9sw_kernelPiS_S_S_S_S_iiiiiiiiiiiiiS_PaPKh_param_16,
	.param .u32 _Z9sw_kernelPiS_S_S_S_S_iiiiiiiiiiiiiS_PaPKh_param_17,
	.param .u32 _Z9sw_kernelPiS_S_S_S_S_iiiiiiiiiiiiiS_PaPKh_param_18,
	.param .u64 .ptr .align 1 _Z9sw_kernelPiS_S_S_S_S_iiiiiiiiiiiiiS_PaPKh_param_19,
	.param .u64 .ptr .align 1 _Z9sw_kernelPiS_S_S_S_S_iiiiiiiiiiiiiS_PaPKh_param_20,
	.param .u64 .ptr .align 1 _Z9sw_kernelPiS_S_S_S_S_iiiiiiiiiiiiiS_PaPKh_param_21
)
{
	.reg .pred 	%p<44>;
	.reg .b16 	%rs<2>;
	.reg .b32 	%r<224>;
	.reg .b64 	%rd<35>;
	// demoted variable
	.shared .align 4 .u32 _ZZ9sw_kernelPiS_S_S_S_S_iiiiiiiiiiiiiS_PaPKhE9break_cnt;
	// demoted variable
	.shared .align 4 .u32 _ZZ9sw_kernelPiS_S_S_S_S_iiiiiiiiiiiiiS_PaPKhE3max;
	// demoted variable
	.shared .align 4 .u32 _ZZ9sw_kernelPiS_S_S_S_S_iiiiiiiiiiiiiS_PaPKhE5max_i;
	// demoted variable
	.shared .align 4 .u32 _ZZ9sw_kernelPiS_S_S_S_S_iiiiiiiiiiiiiS_PaPKhE5max_j;
	// demoted variable
	.shared .align 4 .u32 _ZZ9sw_kernelPiS_S_S_S_S_iiiiiiiiiiiiiS_PaPKhE6max_ie;
	// demoted variable
	.shared .align 4 .u32 _ZZ9sw_kernelPiS_S_S_S_S_iiiiiiiiiiiiiS_PaPKhE6gscore;
	// demoted variable
	.shared .align 4 .u32 _ZZ9sw_kernelPiS_S_S_S_S_iiiiiiiiiiiiiS_PaPKhE7max_off;
	// demoted variable
	.shared .align 4 .b8 _ZZ9sw_kernelPiS_S_S_S_S_iiiiiiiiiiiiiS_PaPKhE5out_h[4096];
	// demoted variable
	.shared .align 4 .b8 _ZZ9sw_kernelPiS_S_S_S_S_iiiiiiiiiiiiiS_PaPKhE5out_e[4096];
	ld.param.u64 	%rd11, [_Z9sw_kernelPiS_S_S_S_S_iiiiiiiiiiiiiS_PaPKh_param_3];
	ld.param.u64 	%rd12, [_Z9sw_kernelPiS_S_S_S_S_iiiiiiiiiiiiiS_PaPKh_param_4];
	ld.param.u32 	%r94, [_Z9sw_kernelPiS_S_S_S_S_iiiiiiiiiiiiiS_PaPKh_param_6];
	ld.param.u32 	%r95, [_Z9sw_kernelPiS_S_S_S_S_iiiiiiiiiiiiiS_PaPKh_param_7];
	ld.param.u32 	%r96, [_Z9sw_kernelPiS_S_S_S_S_iiiiiiiiiiiiiS_PaPKh_param_8];
	ld.param.u32 	%r97, [_Z9sw_kernelPiS_S_S_S_S_iiiiiiiiiiiiiS_PaPKh_param_9];
	ld.param.u32 	%r98, [_Z9sw_kernelPiS_S_S_S_S_iiiiiiiiiiiiiS_PaPKh_param_10];
	ld.param.u32 	%r99, [_Z9sw_kernelPiS_S_S_S_S_iiiiiiiiiiiiiS_PaPKh_param_11];
	ld.param.u32 	%r100, [_Z9sw_kernelPiS_S_S_S_S_iiiiiiiiiiiiiS_PaPKh_param_12];
	ld.param.u32 	%r101, [_Z9sw_kernelPiS_S_S_S_S_iiiiiiiiiiiiiS_PaPKh_param_14];
	ld.param.u32 	%r102, [_Z9sw_kernelPiS_S_S_S_S_iiiiiiiiiiiiiS_PaPKh_param_15];
	ld.param.u32 	%r103, [_Z9sw_kernelPiS_S_S_S_S_iiiiiiiiiiiiiS_PaPKh_param_16];
	ld.param.u32 	%r104, [_Z9sw_kernelPiS_S_S_S_S_iiiiiiiiiiiiiS_PaPKh_param_17];
	ld.param.u32 	%r105, [_Z9sw_kernelPiS_S_S_S_S_iiiiiiiiiiiiiS_PaPKh_param_18];
	ld.param.u64 	%rd14, [_Z9sw_kernelPiS_S_S_S_S_iiiiiiiiiiiiiS_PaPKh_param_19];
	ld.param.u64 	%rd15, [_Z9sw_kernelPiS_S_S_S_S_iiiiiiiiiiiiiS_PaPKh_param_20];
	ld.param.u64 	%rd16, [_Z9sw_kernelPiS_S_S_S_S_iiiiiiiiiiiiiS_PaPKh_param_21];
	mov.u32 	%r1, %tid.x;
	setp.ne.s32 	%p3, %r1, 0;
	@%p3 bra 	$L__BB0_2;
	st.shared.u32 	[_ZZ9sw_kernelPiS_S_S_S_S_iiiiiiiiiiiiiS_PaPKhE3max], %r104;
	mov.b32 	%r106, -1;
	st.shared.u32 	[_ZZ9sw_kernelPiS_S_S_S_S_iiiiiiiiiiiiiS_PaPKhE5max_i], %r106;
	st.shared.u32 	[_ZZ9sw_kernelPiS_S_S_S_S_iiiiiiiiiiiiiS_PaPKhE5max_j], %r106;
	st.shared.u32 	[_ZZ9sw_kernelPiS_S_S_S_S_iiiiiiiiiiiiiS_PaPKhE6max_ie], %r106;
	st.shared.u32 	[_ZZ9sw_kernelPiS_S_S_S_S_iiiiiiiiiiiiiS_PaPKhE6gscore], %r106;
	mov.b32 	%r107, 0;
	st.shared.u32 	[_ZZ9sw_kernelPiS_S_S_S_S_iiiiiiiiiiiiiS_PaPKhE7max_off], %r107;
	st.shared.u32 	[_ZZ9sw_kernelPiS_S_S_S_S_iiiiiiiiiiiiiS_PaPKhE9break_cnt], %r107;
$L__BB0_2:
	mul.lo.s32 	%r2, %r101, %r100;
	shl.b32 	%r108, %r101, 3;
	mov.u32 	%r109, container;
	add.s32 	%r3, %r109, %r108;
	add.s32 	%r182, %r1, 8;
	shl.b32 	%r110, %r101, 2;
	add.s32 	%r5, %r110, 4;
	shl.b32 	%r111, %r1, 2;
	add.s32 	%r181, %r109, %r111;
	cvt.u64.u32 	%rd17, %r1;
	cvta.to.global.u64 	%rd18, %rd15;
	add.s64 	%rd34, %rd18, %rd17;
	mul.wide.u32 	%rd19, %r1, 4;
	cvta.to.global.u64 	%rd20, %rd14;
	add.s64 	%rd33, %rd20, %rd19;
$L__BB0_3:
	add.s32 	%r9, %r182, -8;
	setp.gt.s32 	%p4, %r9, %r101;
	@%p4 bra 	$L__BB0_5;
	ld.global.u32 	%r112, [%rd33];
	st.shared.u32 	[%r181], %r112;
	add.s32 	%r113, %r181, %r5;
	mov.b32 	%r114, 0;
	st.shared.u32 	[%r113], %r114;
$L__BB0_5:
	setp.ge.s32 	%p5, %r9, %r2;
	@%p5 bra 	$L__BB0_7;
	ld.global.u8 	%rs1, [%rd34];
	add.s32 	%r180, %r3, %r182;
	st.shared.u8 	[%r180], %rs1;
	add.s32 	%r182, %r182, 1024;
	add.s32 	%r181, %r181, 4096;
	add.s64 	%rd34, %rd34, 1024;
	add.s64 	%rd33, %rd33, 4096;
	bra.uni 	$L__BB0_3;
$L__BB0_7:
	bar.sync 	0;
	setp.lt.s32 	%p6, %r102, 1;
	@%p6 bra 	$L__BB0_53;
	mov.u32 	%r117, container;
	add.s32 	%r12, %r117, %r110;
	add.s32 	%r13, %r102, -1;
	shl.b32 	%r118, %r1, 2;
	mov.u32 	%r119, _ZZ9sw_kernelPiS_S_S_S_S_iiiiiiiiiiiiiS_PaPKhE5out_h;
	add.s32 	%r14, %r119, %r118;
	mov.u32 	%r120, _ZZ9sw_kernelPiS_S_S_S_S_iiiiiiiiiiiiiS_PaPKhE5out_e;
	add.s32 	%r15, %r120, %r118;
	add.s32 	%r16, %r94, 1;
	sub.s32 	%r17, %r104, %r97;
	add.s32 	%r18, %r103, -1;
	cvta.to.global.u64 	%rd7, %rd16;
	add.s32 	%r121, %r12, %r110;
	add.s32 	%r19, %r121, 4;
	mov.b32 	%r183, 0;
$L__BB0_9:
	setp.ge.u32 	%p7, %r1, %r103;
	setp.eq.s32 	%p8, %r183, %r13;
	and.pred  	%p9, %p8, %p7;
	@%p9 bra 	$L__BB0_53;
	mov.b32 	%r196, -1;
	st.shared.u32 	[%r14], %r196;
	st.shared.u32 	[%r15], %r196;
	shl.b32 	%r124, %r183, 10;
	or.b32  	%r21, %r124, %r1;
	cvt.u64.u32 	%rd21, %r21;
	add.s64 	%rd22, %rd7, %rd21;
	ld.global.u8 	%r22, [%rd22];
	setp.gt.s32 	%p10, %r21, %r94;
	sub.s32 	%r125, %r21, %r94;
	selp.b32 	%r192, %r125, 0, %p10;
	add.s32 	%r126, %r16, %r21;
	min.s32 	%r24, %r126, %r101;
	not.b32 	%r127, %r21;
	mad.lo.s32 	%r128, %r98, %r127, %r17;
	max.s32 	%r129, %r128, 0;
	selp.b32 	%r194, 0, %r129, %p10;
	bar.sync 	0;
	setp.ge.s32 	%p11, %r192, %r24;
	mov.b32 	%r195, 0;
	mov.u32 	%r201, %r195;
	@%p11 bra 	$L__BB0_25;
	mul.lo.s32 	%r26, %r101, %r22;
	mov.b32 	%r195, 0;
	mov.b32 	%r196, -1;
	mov.u32 	%r193, %r195;
$L__BB0_12:
	setp.ne.s32 	%p12, %r1, 0;
	shl.b32 	%r132, %r192, 2;
	mov.u32 	%r133, container;
	add.s32 	%r32, %r133, %r132;
	add.s32 	%r33, %r12, %r132;
	@%p12 bra 	$L__BB0_14;
	ld.shared.u32 	%r189, [%r32];
	ld.shared.u32 	%r190, [%r33+4];
	bra.uni 	$L__BB0_15;
$L__BB0_14:
	ld.shared.u32 	%r189, [%r14+-4];
	ld.shared.u32 	%r190, [%r15+-4];
$L__BB0_15:
	bar.sync 	0;
	setp.eq.s32 	%p13, %r189, -1;
	setp.eq.s32 	%p14, %r190, -1;
	or.pred  	%p15, %p13, %p14;
	@%p15 bra 	$L__BB0_23;
	st.shared.u32 	[%r14], %r194;
	@%p8 bra 	$L__BB0_18;
	st.shared.u32 	[%r32], %r194;
$L__BB0_18:
	setp.eq.s32 	%p17, %r189, 0;
	mov.b32 	%r191, 0;
	@%p17 bra 	$L__BB0_20;
	add.s32 	%r135, %r192, %r26;
	add.s32 	%r136, %r19, %r135;
	ld.shared.s8 	%r137, [%r136+4];
	add.s32 	%r191, %r189, %r137;
$L__BB0_20:
	max.s32 	%r138, %r191, %r190;
	max.s32 	%r194, %r138, %r193;
	setp.gt.s32 	%p19, %r195, %r194;
	selp.b32 	%r196, %r196, %r192, %p19;
	sub.s32 	%r139, %r191, %r99;
	sub.s32 	%r140, %r190, %r98;
	max.s32 	%r141, %r139, %r140;
	max.s32 	%r44, %r141, 0;
	st.shared.u32 	[%r15], %r44;
	@%p8 bra 	$L__BB0_22;
	st.shared.u32 	[%r33+4], %r44;
$L__BB0_22:
	sub.s32 	%r142, %r191, %r95;
	sub.s32 	%r143, %r193, %r96;
	max.s32 	%r144, %r142, %r143;
	max.s32 	%r193, %r144, 0;
	add.s32 	%r192, %r192, 1;
	max.s32 	%r195, %r195, %r194;
$L__BB0_23:
	bar.sync 	0;
	setp.lt.s32 	%p20, %r192, %r24;
	@%p20 bra 	$L__BB0_12;
	neg.s32 	%r201, %r195;
$L__BB0_25:
	setp.ne.s32 	%p21, %r183, %r13;
	selp.b32 	%r145, 1023, %r18, %p21;
	setp.ne.s32 	%p22, %r1, %r145;
	@%p22 bra 	$L__BB0_28;
	st.shared.u32 	[%r14], %r194;
	mov.b32 	%r146, 0;
	st.shared.u32 	[%r15], %r146;
	@%p8 bra 	$L__BB0_28;
	shl.b32 	%r147, %r24, 2;
	mov.u32 	%r148, container;
	add.s32 	%r149, %r148, %r147;
	st.shared.u32 	[%r149], %r194;
	add.s32 	%r150, %r12, %r147;
	mov.b32 	%r151, 0;
	st.shared.u32 	[%r150+4], %r151;
$L__BB0_28:
	ld.shared.u32 	%r59, [_ZZ9sw_kernelPiS_S_S_S_S_iiiiiiiiiiiiiS_PaPKhE6gscore];
	ld.shared.u32 	%r60, [_ZZ9sw_kernelPiS_S_S_S_S_iiiiiiiiiiiiiS_PaPKhE6max_ie];
$L__BB0_29:
	atom.relaxed.global.cas.b32 	%r152, [mLock], 0, 1;
	setp.ne.s32 	%p24, %r152, 0;
	@%p24 bra 	$L__BB0_29;
	setp.ne.s32 	%p25, %r192, %r101;
	@%p25 bra 	$L__BB0_32;
	setp.gt.s32 	%p26, %r59, %r194;
	selp.b32 	%r153, %r60, %r21, %p26;
	st.shared.u32 	[_ZZ9sw_kernelPiS_S_S_S_S_iiiiiiiiiiiiiS_PaPKhE6max_ie], %r153;
	max.s32 	%r154, %r59, %r194;
	st.shared.u32 	[_ZZ9sw_kernelPiS_S_S_S_S_iiiiiiiiiiiiiS_PaPKhE6gscore], %r154;
$L__BB0_32:
	setp.ne.s32 	%p27, %r100, 0;
	atom.global.exch.b32 	%r155, [mLock], 0;
	@%p27 bra 	$L__BB0_34;
	atom.shared.add.u32 	%r156, [_ZZ9sw_kernelPiS_S_S_S_S_iiiiiiiiiiiiiS_PaPKhE9break_cnt], 1;
$L__BB0_34:
	bar.sync 	0;
	ld.shared.u32 	%r208, [_ZZ9sw_kernelPiS_S_S_S_S_iiiiiiiiiiiiiS_PaPKhE9break_cnt];
	setp.gt.s32 	%p28, %r208, 0;
	@%p28 bra 	$L__BB0_53;
	setp.gt.s32 	%p29, %r105, 0;
	sub.s32 	%r157, %r196, %r21;
	abs.s32 	%r62, %r157;
	ld.shared.u32 	%r211, [_ZZ9sw_kernelPiS_S_S_S_S_iiiiiiiiiiiiiS_PaPKhE3max];
	ld.shared.u32 	%r207, [_ZZ9sw_kernelPiS_S_S_S_S_iiiiiiiiiiiiiS_PaPKhE7max_off];
	@%p29 bra 	$L__BB0_36;
	bra.uni 	$L__BB0_47;
$L__BB0_36:
	ld.shared.u32 	%r210, [_ZZ9sw_kernelPiS_S_S_S_S_iiiiiiiiiiiiiS_PaPKhE5max_i];
	ld.shared.u32 	%r209, [_ZZ9sw_kernelPiS_S_S_S_S_iiiiiiiiiiiiiS_PaPKhE5max_j];
$L__BB0_37:
	atom.relaxed.global.cas.b32 	%r160, [mLock], 0, 1;
	setp.eq.s32 	%p1, %r160, 0;
	setp.ne.s32 	%p33, %r160, 0;
	@%p33 bra 	$L__BB0_46;
	setp.gt.s32 	%p34, %r195, %r211;
	@%p34 bra 	$L__BB0_44;
	sub.s32 	%r161, %r183, %r210;
	sub.s32 	%r162, %r196, %r209;
	setp.gt.s32 	%p35, %r161, %r162;
	@%p35 bra 	$L__BB0_42;
	add.s32 	%r163, %r211, %r201;
	add.s32 	%r164, %r21, %r209;
	add.s32 	%r165, %r196, %r210;
	sub.s32 	%r166, %r164, %r165;
	mad.lo.s32 	%r167, %r166, %r96, %r163;
	setp.le.s32 	%p36, %r167, %r105;
	@%p36 bra 	$L__BB0_45;
	add.s32 	%r208, %r208, 1;
	st.shared.u32 	[_ZZ9sw_kernelPiS_S_S_S_S_iiiiiiiiiiiiiS_PaPKhE9break_cnt], %r208;
	bra.uni 	$L__BB0_45;
$L__BB0_42:
	add.s32 	%r168, %r211, %r201;
	add.s32 	%r169, %r196, %r210;
	add.s32 	%r170, %r21, %r209;
	sub.s32 	%r171, %r169, %r170;
	mad.lo.s32 	%r172, %r171, %r98, %r168;
	setp.le.s32 	%p37, %r172, %r105;
	@%p37 bra 	$L__BB0_45;
	add.s32 	%r208, %r208, 1;
	st.shared.u32 	[_ZZ9sw_kernelPiS_S_S_S_S_iiiiiiiiiiiiiS_PaPKhE9break_cnt], %r208;
	bra.uni 	$L__BB0_45;
$L__BB0_44:
	st.shared.u32 	[_ZZ9sw_kernelPiS_S_S_S_S_iiiiiiiiiiiiiS_PaPKhE3max], %r195;
	st.shared.u32 	[_ZZ9sw_kernelPiS_S_S_S_S_iiiiiiiiiiiiiS_PaPKhE5max_i], %r21;
	st.shared.u32 	[_ZZ9sw_kernelPiS_S_S_S_S_iiiiiiiiiiiiiS_PaPKhE5max_j], %r196;
	max.s32 	%r207, %r207, %r62;
	st.shared.u32 	[_ZZ9sw_kernelPiS_S_S_S_S_iiiiiiiiiiiiiS_PaPKhE7max_off], %r207;
	mov.u32 	%r209, %r196;
	mov.u32 	%r210, %r21;
	mov.u32 	%r211, %r195;
$L__BB0_45:
	atom.global.exch.b32 	%r173, [mLock], 0;
$L__BB0_46:
	setp.gt.s32 	%p38, %r208, 0;
	or.pred  	%p39, %p1, %p38;
	@%p39 bra 	$L__BB0_52;
	bra.uni 	$L__BB0_37;
$L__BB0_47:
	atom.relaxed.global.cas.b32 	%r158, [mLock], 0, 1;
	setp.eq.s32 	%p2, %r158, 0;
	setp.ne.s32 	%p30, %r158, 0;
	@%p30 bra 	$L__BB0_51;
	setp.le.s32 	%p31, %r195, %r211;
	@%p31 bra 	$L__BB0_50;
	st.shared.u32 	[_ZZ9sw_kernelPiS_S_S_S_S_iiiiiiiiiiiiiS_PaPKhE3max], %r195;
	st.shared.u32 	[_ZZ9sw_kernelPiS_S_S_S_S_iiiiiiiiiiiiiS_PaPKhE5max_i], %r21;
	st.shared.u32 	[_ZZ9sw_kernelPiS_S_S_S_S_iiiiiiiiiiiiiS_PaPKhE5max_j], %r196;
	max.s32 	%r207, %r207, %r62;
	st.shared.u32 	[_ZZ9sw_kernelPiS_S_S_S_S_iiiiiiiiiiiiiS_PaPKhE7max_off], %r207;
	mov.u32 	%r211, %r195;
$L__BB0_50:
	atom.global.exch.b32 	%r159, [mLock], 0;
$L__BB0_51:
	not.pred 	%p32, %p2;
	@%p32 bra 	$L__BB0_47;
$L__BB0_52:
	setp.lt.s32 	%p40, %r208, 1;
	add.s32 	%r183, %r183, 1;
	setp.lt.s32 	%p41, %r183, %r102;
	and.pred  	%p42, %p40, %p41;
	@%p42 bra 	$L__BB0_9;
$L__BB0_53:
	setp.ne.s32 	%p43, %r1, 0;
	bar.sync 	0;
	@%p43 bra 	$L__BB0_55;
	ld.param.u64 	%rd32, [_Z9sw_kernelPiS_S_S_S_S_iiiiiiiiiiiiiS_PaPKh_param_5];
	ld.param.u64 	%rd31, [_Z9sw_kernelPiS_S_S_S_S_iiiiiiiiiiiiiS_PaPKh_param_2];
	ld.param.u64 	%rd30, [_Z9sw_kernelPiS_S_S_S_S_iiiiiiiiiiiiiS_PaPKh_param_1];
	ld.param.u64 	%rd29, [_Z9sw_kernelPiS_S_S_S_S_iiiiiiiiiiiiiS_PaPKh_param_0];
	ld.shared.u32 	%r174, [_ZZ9sw_kernelPiS_S_S_S_S_iiiiiiiiiiiiiS_PaPKhE3max];
	cvta.to.global.u64 	%rd23, %rd29;
	st.global.u32 	[%rd23], %r174;
	ld.shared.u32 	%r175, [_ZZ9sw_kernelPiS_S_S_S_S_iiiiiiiiiiiiiS_PaPKhE5max_i];
	cvta.to.global.u64 	%rd24, %rd31;
	st.global.u32 	[%rd24], %r175;
	ld.shared.u32 	%r176, [_ZZ9sw_kernelPiS_S_S_S_S_iiiiiiiiiiiiiS_PaPKhE5max_j];
	cvta.to.global.u64 	%rd25, %rd30;
	st.global.u32 	[%rd25], %r176;
	ld.shared.u32 	%r177, [_ZZ9sw_kernelPiS_S_S_S_S_iiiiiiiiiiiiiS_PaPKhE6max_ie];
	cvta.to.global.u64 	%rd26, %rd11;
	st.global.u32 	[%rd26], %r177;
	ld.shared.u32 	%r178, [_ZZ9sw_kernelPiS_S_S_S_S_iiiiiiiiiiiiiS_PaPKhE6gscore];
	cvta.to.global.u64 	%rd27, %rd12;
	st.global.u32 	[%rd27], %r178;
	ld.shared.u32 	%r179, [_ZZ9sw_kernelPiS_S_S_S_S_iiiiiiiiiiiiiS_PaPKhE7max_off];
	cvta.to.global.u64 	%rd28, %rd32;
	st.global.u32 	[%rd28], %r179;
$L__BB0_55:
	ret;

}


// ===== COMPILED SASS (sm_100) =====

	.target	sm_100

	.elftype	@"ET_EXEC"


//--------------------- .note.nv.tkinfo           --------------------------
	.section	.note.nv.tkinfo,"",@"SHT_NOTE"
	.sectionflags	@"SHF_NOTE_NV_TKINFO"
	.tkinfo
        /*0018*/ 	.word	0x00000002
        /*0030*/ 	.string	""
        /*0030*/ 	.string	"ptxas"
        /*0030*/ 	.string	"Cuda compilation tools, release 13.0, V13.0.88"
        /*0030*/ 	.string	"Build cuda_13.0.r13.0/compiler.36424714_0"
        /*0030*/ 	.string	"-arch sm_100 -m 64 "



//--------------------- .note.nv.cuinfo           --------------------------
	.section	.note.nv.cuinfo,"",@"SHT_NOTE"
	.sectionflags	@"SHF_NOTE_NV_CUINFO"
        /*0018*/ 	.short	0x0002
        /*001a*/ 	.short	0x0064
        /*001c*/ 	.short	0x0082
	.zero		2


//--------------------- .nv.info                  --------------------------
	.section	.nv.info,"",@"SHT_CUDA_INFO"
	.align	4


	//----- nvinfo : EIATTR_REGCOUNT
	.align		4
        /*0000*/ 	.byte	0x04, 0x2f
        /*0002*/ 	.short	(.L_2 - .L_1)
	.align		4
.L_1:
        /*0004*/ 	.word	index@(_Z9sw_kernelPiS_S_S_S_S_iiiiiiiiiiiiiS_PaPKh)
        /*0008*/ 	.word	0x0000001c


	//----- nvinfo : EIATTR_FRAME_SIZE
	.align		4
.L_2:
        /*000c*/ 	.byte	0x04, 0x11
        /*000e*/ 	.short	(.L_4 - .L_3)
	.align		4
.L_3:
        /*0010*/ 	.word	index@(_Z9sw_kernelPiS_S_S_S_S_iiiiiiiiiiiiiS_PaPKh)
        /*0014*/ 	.word	0x00000000


	//----- nvinfo : EIATTR_MIN_STACK_SIZE
	.align		4
.L_4:
        /*0018*/ 	.byte	0x04, 0x12
        /*001a*/ 	.short	(.L_6 - .L_5)
	.align		4
.L_5:
        /*001c*/ 	.word	index@(_Z9sw_kernelPiS_S_S_S_S_iiiiiiiiiiiiiS_PaPKh)
        /*0020*/ 	.word	0x00000000
.L_6:


//--------------------- .nv.compat                --------------------------
	.section	.nv.compat,"",@"SHT_CUDA_COMPAT_INFO"
	.align	4
        /*0000*/ 	.byte	0x02, 0x09, 0x00, 0x00, 0x02, 0x02, 0x01, 0x00, 0x02, 0x05, 0x05, 0x00, 0x03, 0x07, 0x01, 0x01
        /*0010*/ 	.byte	0x02, 0x03, 0x00, 0x00, 0x02, 0x06, 0x01, 0x00, 0x04, 0x0b, 0x08, 0x00, 0x09, 0x00, 0x00, 0x00
        /*0020*/ 	.byte	0x00, 0x00, 0x00, 0x00


//--------------------- .nv.info._Z9sw_kernelPiS_S_S_S_S_iiiiiiiiiiiiiS_PaPKh --------------------------
	.section	.nv.info._Z9sw_kernelPiS_S_S_S_S_iiiiiiiiiiiiiS_PaPKh,"",@"SHT_CUDA_INFO"
	.sectionflags	@""
	.align	4


	//----- nvinfo : EIATTR_CUDA_API_VERSION
	.align		4
        /*0000*/ 	.byte	0x04, 0x37
        /*0002*/ 	.short	(.L_8 - .L_7)
.L_7:
        /*0004*/ 	.word	0x00000082


	//----- nvinfo : EIATTR_KPARAM_INFO
	.align		4
.L_8:
        /*0008*/ 	.byte	0x04, 0x17
        /*000a*/ 	.short	(.L_10 - .L_9)
.L_9:
        /*000c*/ 	.word	0x00000000
        /*0010*/ 	.short	0x0015
        /*0012*/ 	.short	0x0078
        /*0014*/ 	.byte	0x00, 0xf5, 0x21, 0x00


	//----- nvinfo : EIATTR_KPARAM_INFO
	.align		4
.L_10:
        /*0018*/ 	.byte	0x04, 0x17
        /*001a*/ 	.short	(.L_12 - .L_11)
.L_11:
        /*001c*/ 	.word	0x00000000
        /*0020*/ 	.short	0x0014
        /*0022*/ 	.short	0x0070
        /*0024*/ 	.byte	0x00, 0xf5, 0x21, 0x00


	//----- nvinfo : EIATTR_KPARAM_INFO
	.align		4
.L_12:
        /*0028*/ 	.byte	0x04, 0x17
        /*002a*/ 	.short	(.L_14 - .L_13)
.L_13:
        /*002c*/ 	.word	0x00000000
        /*0030*/ 	.short	0x0013
        /*0032*/ 	.short	0x0068
        /*0034*/ 	.byte	0x00, 0xf5, 0x21, 0x00


	//----- nvinfo : EIATTR_KPARAM_INFO
	.align		4
.L_14:
        /*0038*/ 	.byte	0x04, 0x17
        /*003a*/ 	.short	(.L_16 - .L_15)
.L_15:
        /*003c*/ 	.word	0x00000000
        /*0040*/ 	.short	0x0012
        /*0042*/ 	.short	0x0060
        /*0044*/ 	.byte	0x00, 0xf0, 0x11, 0x00


	//----- nvinfo : EIATTR_KPARAM_INFO
	.align		4
.L_16:
        /*0048*/ 	.byte	0x04, 0x17
        /*004a*/ 	.short	(.L_18 - .L_17)
.L_17:
        /*004c*/ 	.word	0x00000000
        /*0050*/ 	.short	0x0011
        /*0052*/ 	.short	0x005c
        /*0054*/ 	.byte	0x00, 0xf0, 0x11, 0x00


	//----- nvinfo : EIATTR_KPARAM_INFO
	.align		4
.L_18:
        /*0058*/ 	.byte	0x04, 0x17
        /*005a*/ 	.short	(.L_20 - .L_19)
.L_19:
        /*005c*/ 	.word	0x00000000
        /*0060*/ 	.short	0x0010
        /*0062*/ 	.short	0x0058
        /*0064*/ 	.byte	0x00, 0xf0, 0x11, 0x00


	//----- nvinfo : EIATTR_KPARAM_INFO
	.align		4
.L_20:
        /*0068*/ 	.byte	0x04, 0x17
        /*006a*/ 	.short	(.L_22 - .L_21)
.L_21:
        /*006c*/ 	.word	0x00000000
        /*0070*/ 	.short	0x000f
        /*0072*/ 	.short	0x0054
        /*0074*/ 	.byte	0x00, 0xf0, 0x11, 0x00


	//----- nvinfo : EIATTR_KPARAM_INFO
	.align		4
.L_22:
        /*0078*/ 	.byte	0x04, 0x17
        /*007a*/ 	.short	(.L_24 - .L_23)
.L_23:
        /*007c*/ 	.word	0x00000000
        /*0080*/ 	.short	0x000e
        /*0082*/ 	.short	0x0050
        /*0084*/ 	.byte	0x00, 0xf0, 0x11, 0x00


	//----- nvinfo : EIATTR_KPARAM_INFO
	.align		4
.L_24:
        /*0088*/ 	.byte	0x04, 0x17
        /*008a*/ 	.short	(.L_26 - .L_25)
.L_25:
        /*008c*/ 	.word	0x00000000
        /*0090*/ 	.short	0x000d
        /*0092*/ 	.short	0x004c
        /*0094*/ 	.byte	0x00, 0xf0, 0x11, 0x00


	//----- nvinfo : EIATTR_KPARAM_INFO
	.align		4
.L_26:
        /*0098*/ 	.byte	0x04, 0x17
        /*009a*/ 	.short	(.L_28 - .L_27)
.L_27:
        /*009c*/ 	.word	0x00000000
        /*00a0*/ 	.short	0x000c
        /*00a2*/ 	.short	0x0048
        /*00a4*/ 	.byte	0x00, 0xf0, 0x11, 0x00


	//----- nvinfo : EIATTR_KPARAM_INFO
	.align		4
.L_28:
        /*00a8*/ 	.byte	0x04, 0x17
        /*00aa*/ 	.short	(.L_30 - .L_29)
.L_29:
        /*00ac*/ 	.word	0x00000000
        /*00b0*/ 	.short	0x000b
        /*00b2*/ 	.short	0x0044
        /*00b4*/ 	.byte	0x00, 0xf0, 0x11, 0x00


	//----- nvinfo : EIATTR_KPARAM_INFO
	.align		4
.L_30:
        /*00b8*/ 	.byte	0x04, 0x17
        /*00ba*/ 	.short	(.L_32 - .L_31)
.L_31:
        /*00bc*/ 	.word	0x00000000
        /*00c0*/ 	.short	0x000a
        /*00c2*/ 	.short	0x0040
        /*00c4*/ 	.byte	0x00, 0xf0, 0x11, 0x00


	//----- nvinfo : EIATTR_KPARAM_INFO
	.align		4
.L_32:
        /*00c8*/ 	.byte	0x04, 0x17
        /*00ca*/ 	.short	(.L_34 - .L_33)
.L_33:
        /*00cc*/ 	.word	0x00000000
        /*00d0*/ 	.short	0x0009
        /*00d2*/ 	.short	0x003c
        /*00d4*/ 	.byte	0x00, 0xf0, 0x11, 0x00


	//----- nvinfo : EIATTR_KPARAM_INFO
	.align		4
.L_34:
        /*00d8*/ 	.byte	0x04, 0x17
        /*00da*/ 	.short	(.L_36 - .L_35)
.L_35:
        /*00dc*/ 	.word	0x00000000
        /*00e0*/ 	.short	0x0008
        /*00e2*/ 	.short	0x0038
        /*00e4*/ 	.byte	0x00, 0xf0, 0x11, 0x00


	//----- nvinfo : EIATTR_KPARAM_INFO
	.align		4
.L_36:
        /*00e8*/ 	.byte	0x04, 0x17
        /*00ea*/ 	.short	(.L_38 - .L_37)
.L_37:
        /*00ec*/ 	.word	0x00000000
        /*00f0*/ 	.short	0x0007
        /*00f2*/ 	.short	0x0034
        /*00f4*/ 	.byte	0x00, 0xf0, 0x11, 0x00


	//----- nvinfo : EIATTR_KPARAM_INFO
	.align		4
.L_38:
        /*00f8*/ 	.byte	0x04, 0x17
        /*00fa*/ 	.short	(.L_40 - .L_39)
.L_39:
        /*00fc*/ 	.word	0x00000000
        /*0100*/ 	.short	0x0006
        /*0102*/ 	.short	0x0030
        /*0104*/ 	.byte	0x00, 0xf0, 0x11, 0x00


	//----- nvinfo : EIATTR_KPARAM_INFO
	.align		4
.L_40:
        /*0108*/ 	.byte	0x04, 0x17
        /*010a*/ 	.short	(.L_42 - .L_41)
.L_41:
        /*010c*/ 	.word	0x00000000
        /*0110*/ 	.short	0x0005
        /*0112*/ 	.short	0x0028
        /*0114*/ 	.byte	0x00, 0xf5, 0x21, 0x00


	//----- nvinfo : EIATTR_KPARAM_INFO
	.align		4
.L_42:
        /*0118*/ 	.byte	0x04, 0x17
        /*011a*/ 	.short	(.L_44 - .L_43)
.L_43:
        /*011c*/ 	.word	0x00000000
        /*0120*/ 	.short	0x0004
        /*0122*/ 	.short	0x0020
        /*0124*/ 	.byte	0x00, 0xf5, 0x21, 0x00


	//----- nvinfo : EIATTR_KPARAM_INFO
	.align		4
.L_44:
        /*0128*/ 	.byte	0x04, 0x17
        /*012a*/ 	.short	(.L_46 - .L_45)
.L_45:
        /*012c*/ 	.word	0x00000000
        /*0130*/ 	.short	0x0003
        /*0132*/ 	.short	0x0018
        /*0134*/ 	.byte	0x00, 0xf5, 0x21, 0x00


	//----- nvinfo : EIATTR_KPARAM_INFO
	.align		4
.L_46:
        /*0138*/ 	.byte	0x04, 0x17
        /*013a*/ 	.short	(.L_48 - .L_47)
.L_47:
        /*013c*/ 	.word	0x00000000
        /*0140*/ 	.short	0x0002
        /*0142*/ 	.short	0x0010
        /*0144*/ 	.byte	0x00, 0xf5, 0x21, 0x00


	//----- nvinfo : EIATTR_KPARAM_INFO
	.align		4
.L_48:
        /*0148*/ 	.byte	0x04, 0x17
        /*014a*/ 	.short	(.L_50 - .L_49)
.L_49:
        /*014c*/ 	.word	0x00000000
        /*0150*/ 	.short	0x0001
        /*0152*/ 	.short	0x0008
        /*0154*/ 	.byte	0x00, 0xf5, 0x21, 0x00


	//----- nvinfo : EIATTR_KPARAM_INFO
	.align		4
.L_50:
        /*0158*/ 	.byte	0x04, 0x17
        /*015a*/ 	.short	(.L_52 - .L_51)
.L_51:
        /*015c*/ 	.word	0x00000000
        /*0160*/ 	.short	0x0000
        /*0162*/ 	.short	0x0000
        /*0164*/ 	.byte	0x00, 0xf5, 0x21, 0x00


	//----- nvinfo : EIATTR_SPARSE_MMA_MASK
	.align		4
.L_52:
        /*0168*/ 	.byte	0x03, 0x50
        /*016a*/ 	.short	0x0000


	//----- nvinfo : EIATTR_MAXREG_COUNT
	.align		4
        /*016c*/ 	.byte	0x03, 0x1b
        /*016e*/ 	.short	0x00ff


	//----- nvinfo : EIATTR_NUM_BARRIERS
	.align		4
        /*0170*/ 	.byte	0x02, 0x4c
        /*0172*/ 	.byte	0x01
	.zero		1


	//----- nvinfo : EIATTR_MERCURY_ISA_VERSION
	.align		4
        /*0174*/ 	.byte	0x03, 0x5f
        /*0176*/ 	.short	0x0101


	//----- nvinfo : EIATTR_UNUSED_LOAD_BYTE_OFFSET
	.align		4
        /*0178*/ 	.byte	0x04, 0x44
        /*017a*/ 	.short	(.L_54 - .L_53)


	//   ....[0]....
.L_53:
        /*017c*/ 	.word	0x00001400
        /*0180*/ 	.word	0x0000fff0


	//   ....[1]....
        /*0184*/ 	.word	0x00001420
        /*0188*/ 	.word	0x00000fff


	//----- nvinfo : EIATTR_VRC_CTA_INIT_COUNT
	.align		4
.L_54:
        /*018c*/ 	.byte	0x02, 0x4a
	.zero		1
	.zero		1


	//----- nvinfo : EIATTR_EXIT_INSTR_OFFSETS
	.align		4
        /*0190*/ 	.byte	0x04, 0x1c
        /*0192*/ 	.short	(.L_56 - .L_55)


	//   ....[0]....
.L_55:
        /*0194*/ 	.word	0x00001390


	//   ....[1]....
        /*0198*/ 	.word	0x000014b0


	//----- nvinfo : EIATTR_CRS_STACK_SIZE
	.align		4
.L_56:
        /*019c*/ 	.byte	0x04, 0x1e
        /*019e*/ 	.short	(.L_58 - .L_57)
.L_57:
        /*01a0*/ 	.word	0x00000000


	//----- nvinfo : EIATTR_CBANK_PARAM_SIZE
	.align		4
.L_58:
        /*01a4*/ 	.byte	0x03, 0x19
        /*01a6*/ 	.short	0x0080


	//----- nvinfo : EIATTR_PARAM_CBANK
	.align		4
        /*01a8*/ 	.byte	0x04, 0x0a
        /*01aa*/ 	.short	(.L_60 - .L_59)
	.align		4
.L_59:
        /*01ac*/ 	.word	index@(.nv.constant0._Z9sw_kernelPiS_S_S_S_S_iiiiiiiiiiiiiS_PaPKh)
        /*01b0*/ 	.short	0x0380
        /*01b2*/ 	.short	0x0080


	//----- nvinfo : EIATTR_SW_WAR
	.align		4
.L_60:
        /*01b4*/ 	.byte	0x04, 0x36
        /*01b6*/ 	.short	(.L_62 - .L_61)
.L_61:
        /*01b8*/ 	.word	0x00000008
.L_62:


//--------------------- .nv.callgraph             --------------------------
	.section	.nv.callgraph,"",@"SHT_CUDA_CALLGRAPH"
	.align	4
	.sectionentsize	8
	.align		4
        /*0000*/ 	.word	0x00000000
	.align		4
        /*0004*/ 	.word	0xffffffff
	.align		4
        /*0008*/ 	.word	0x00000000
	.align		4
        /*000c*/ 	.word	0xfffffffe
	.align		4
        /*0010*/ 	.word	0x00000000
	.align		4
        /*0014*/ 	.word	0xfffffffd
	.align		4
        /*0018*/ 	.word	0x00000000
	.align		4
        /*001c*/ 	.word	0xfffffffc


//--------------------- .nv.constant4             --------------------------
	.section	.nv.constant4,"a",@progbits
	.align	8
	.align		8
.nv.constant4:
        /*0000*/ 	.dword	mLock


//--------------------- .text._Z9sw_kernelPiS_S_S_S_S_iiiiiiiiiiiiiS_PaPKh --------------------------
	.section	.text._Z9sw_kernelPiS_S_S_S_S_iiiiiiiiiiiiiS_PaPKh,"ax",@progbits
	.align	128
        .global         _Z9sw_kernelPiS_S_S_S_S_iiiiiiiiiiiiiS_PaPKh
        .type           _Z9sw_kernelPiS_S_S_S_S_iiiiiiiiiiiiiS_PaPKh,@function
        .size           _Z9sw_kernelPiS_S_S_S_S_iiiiiiiiiiiiiS_PaPKh,(.L_x_31 - _Z9sw_kernelPiS_S_S_S_S_iiiiiiiiiiiiiS_PaPKh)
        .other          _Z9sw_kernelPiS_S_S_S_S_iiiiiiiiiiiiiS_PaPKh,@"STO_CUDA_ENTRY STV_DEFAULT"
_Z9sw_kernelPiS_S_S_S_S_iiiiiiiiiiiiiS_PaPKh:
.text._Z9sw_kernelPiS_S_S_S_S_iiiiiiiiiiiiiS_PaPKh:
[----:B------:R-:W-:Y:S01]  /*0000*/  LDC R1, c[0x0][0x37c] ;  /* 0x0000df00ff017b82 */ /* 0x000fe20000000800 */
[----:B------:R-:W0:Y:S01]  /*0010*/  S2R R17, SR_TID.X ;  /* 0x0000000000117919 */ /* 0x000e220000002100 */
[----:B------:R-:W-:Y:S01]  /*0020*/  BSSY.RECONVERGENT B0, `(.L_x_0) ;  /* 0x000000e000007945 */ /* 0x000fe20003800200 */
[----:B0-----:R-:W-:-:S13]  /*0030*/  ISETP.NE.AND P0, PT, R17, RZ, PT ;  /* 0x000000ff1100720c */ /* 0x001fda0003f05270 */
[----:B------:R-:W-:Y:S05]  /*0040*/  @P0 BRA `(.L_x_1) ;  /* 0x00000000002c0947 */ /* 0x000fea0003800000 */
[----:B------:R-:W0:Y:S01]  /*0050*/  S2UR UR5, SR_CgaCtaId ;  /* 0x00000000000579c3 */ /* 0x000e220000008800 */
[----:B------:R-:W-:Y:S01]  /*0060*/  UMOV UR4, 0x400 ;  /* 0x0000040000047882 */ /* 0x000fe20000000000 */
[----:B------:R-:W-:Y:S02]  /*0070*/  IMAD.MOV.U32 R2, RZ, RZ, -0x1 ;  /* 0xffffffffff027424 */ /* 0x000fe400078e00ff */
[----:B------:R-:W-:-:S04]  /*0080*/  IMAD.MOV.U32 R3, RZ, RZ, -0x1 ;  /* 0xffffffffff037424 */ /* 0x000fc800078e00ff */
[----:B------:R-:W1:Y:S01]  /*0090*/  LDC R0, c[0x0][0x3dc] ;  /* 0x0000f700ff007b82 */ /* 0x000e620000000800 */
[----:B0-----:R-:W-:-:S09]  /*00a0*/  ULEA UR4, UR5, UR4, 0x18 ;  /* 0x0000000405047291 */ /* 0x001fd2000f8ec0ff */
[----:B------:R0:W-:Y:S04]  /*00b0*/  STS.64 [UR4+0x8], R2 ;  /* 0x00000802ff007988 */ /* 0x0001e80008000a04 */
[----:B------:R0:W-:Y:S04]  /*00c0*/  STS.64 [UR4+0x10], R2 ;  /* 0x00001002ff007988 */ /* 0x0001e80008000a04 */
[----:B-1----:R0:W-:Y:S04]  /*00d0*/  STS [UR4+0x4], R0 ;  /* 0x00000400ff007988 */ /* 0x0021e80008000804 */
[----:B------:R-:W-:Y:S04]  /*00e0*/  STS [UR4+0x18], RZ ;  /* 0x000018ffff007988 */ /* 0x000fe80008000804 */
[----:B0-----:R-:W-:Y:S01]  /*00f0*/  STS [UR4], RZ ;  /* 0x000000ffff007988 */ /* 0x001fe20008000804 */
.L_x_1:
[----:B------:R-:W-:Y:S05]  /*0100*/  BSYNC.RECONVERGENT B0 ;  /* 0x0000000000007941 */ /* 0x000fea0003800200 */
.L_x_0:
[----:B------:R-:W0:Y:S01]  /*0110*/  LDCU UR4, c[0x0][0x3d0] ;  /* 0x00007a00ff0477ac */ /* 0x000e220008000800 */
[----:B------:R-:W1:Y:S01]  /*0120*/  LDC.64 R2, c[0x0][0x3e8] ;  /* 0x0000fa00ff027b82 */ /* 0x000e620000000a00 */
[----:B------:R-:W2:Y:S01]  /*0130*/  LDCU.64 UR10, c[0x0][0x358] ;  /* 0x00006b00ff0a77ac */ /* 0x000ea20008000a00 */
[----:B------:R-:W3:Y:S06]  /*0140*/  LDCU UR6, c[0x0][0x3c8] ;  /* 0x00007900ff0677ac */ /* 0x000eec0008000800 */
[----:B------:R-:W4:Y:S01]  /*0150*/  S2UR UR5, SR_CgaCtaId ;  /* 0x00000000000579c3 */ /* 0x000f220000008800 */
[----:B------:R-:W5:Y:S01]  /*0160*/  LDCU.64 UR8, c[0x0][0x3f0] ;  /* 0x00007e00ff0877ac */ /* 0x000f620008000a00 */
[----:B0-----:R-:W-:-:S05]  /*0170*/  IMAD.U32 R10, RZ, RZ, UR4 ;  /* 0x00000004ff0a7e24 */ /* 0x001fca000f8e00ff */
[C---:B------:R-:W-:Y:S01]  /*0180*/  ISETP.GT.AND P0, PT, R17.reuse, R10, PT ;  /* 0x0000000a1100720c */ /* 0x040fe20003f04270 */
[----:B-1----:R-:W-:-:S12]  /*0190*/  IMAD.WIDE.U32 R2, R17, 0x4, R2 ;  /* 0x0000000411027825 */ /* 0x002fd800078e0002 */
[----:B--2---:R-:W2:Y:S01]  /*01a0*/  @!P0 LDG.E R4, desc[UR10][R2.64] ;  /* 0x0000000a02048981 */ /* 0x004ea2000c1e1900 */
[----:B------:R-:W-:Y:S01]  /*01b0*/  UMOV UR4, 0x400 ;  /* 0x0000040000047882 */ /* 0x000fe20000000000 */
[C---:B---3--:R-:W-:Y:S01]  /*01c0*/  IMAD R0, R10.reuse, UR6, RZ ;  /* 0x000000060a007c24 */ /* 0x048fe2000f8e02ff */
[----:B------:R-:W-:Y:S01]  /*01d0*/  UIADD3 UR4, UPT, UPT, UR4, 0x2020, URZ ;  /* 0x0000202004047890 */ /* 0x000fe2000fffe0ff */
[C---:B-----5:R-:W-:Y:S01]  /*01e0*/  IADD3 R8, P2, PT, R17.reuse, UR8, RZ ;  /* 0x0000000811087c10 */ /* 0x060fe2000ff5e0ff */
[----:B------:R-:W-:Y:S02]  /*01f0*/  BSSY.RECONVERGENT B0, `(.L_x_2) ;  /* 0x0000021000007945 */ /* 0x000fe40003800200 */
[----:B----4-:R-:W-:Y:S01]  /*0200*/  ULEA UR4, UR5, UR4, 0x18 ;  /* 0x0000000405047291 */ /* 0x010fe2000f8ec0ff */
[----:B------:R-:W-:Y:S01]  /*0210*/  R2UR UR5, R10 ;  /* 0x000000000a0572ca */ /* 0x000fe200000e0000 */
[----:B------:R-:W-:Y:S01]  /*0220*/  IMAD.X R11, RZ, RZ, UR9, P2 ;  /* 0x00000009ff0b7e24 */ /* 0x000fe200090e06ff */
[----:B------:R-:W-:-:S03]  /*0230*/  ISETP.GE.AND P1, PT, R17, R0, PT ;  /* 0x000000001100720c */ /* 0x000fc60003f26270 */
[----:B------:R-:W-:-:S05]  /*0240*/  LEA R5, R17, UR4, 0x2 ;  /* 0x0000000411057c11 */ /* 0x000fca000f8e10ff */
[----:B------:R-:W-:-:S03]  /*0250*/  @!P0 IMAD R6, R10, 0x4, R5 ;  /* 0x000000040a068824 */ /* 0x000fc600078e0205 */
[----:B------:R-:W-:Y:S01]  /*0260*/  ULEA UR4, UR5, UR4, 0x3 ;  /* 0x0000000405047291 */ /* 0x000fe2000f8e18ff */
[----:B--2---:R0:W-:Y:S04]  /*0270*/  @!P0 STS [R5], R4 ;  /* 0x0000000405008388 */ /* 0x0041e80000000800 */
[----:B------:R0:W-:Y:S01]  /*0280*/  @!P0 STS [R6+0x4], RZ ;  /* 0x000004ff06008388 */ /* 0x0001e20000000800 */
[----:B------:R-:W-:Y:S06]  /*0290*/  @P1 BRA `(.L_x_3) ;  /* 0x0000000000581947 */ /* 0x000fec0003800000 */
[----:B------:R-:W1:Y:S01]  /*02a0*/  LDC R10, c[0x0][0x3d0] ;  /* 0x0000f400ff0a7b82 */ /* 0x000e620000000800 */
[----:B0-----:R-:W-:-:S07]  /*02b0*/  VIADD R4, R17, 0x8 ;  /* 0x0000000811047836 */ /* 0x001fce0000000000 */
.L_x_4:
[----:B------:R-:W-:Y:S01]  /*02c0*/  VIADD R13, R4, 0x3f8 ;  /* 0x000003f8040d7836 */ /* 0x000fe20000000000 */
[----:B------:R-:W-:Y:S01]  /*02d0*/  IADD3 R6, P1, PT, R2, 0x1000, RZ ;  /* 0x0000100002067810 */ /* 0x000fe20007f3e0ff */
[----:B------:R-:W-:-:S03]  /*02e0*/  IMAD.MOV.U32 R2, RZ, RZ, R8 ;  /* 0x000000ffff027224 */ /* 0x000fc600078e0008 */
[----:B-1----:R-:W-:Y:S01]  /*02f0*/  ISETP.GT.AND P0, PT, R13, R10, PT ;  /* 0x0000000a0d00720c */ /* 0x002fe20003f04270 */
[----:B------:R-:W-:Y:S02]  /*0300*/  IMAD.X R9, RZ, RZ, R3, P1 ;  /* 0x000000ffff097224 */ /* 0x000fe400008e0603 */
[----:B------:R-:W-:-:S05]  /*0310*/  IMAD.MOV.U32 R3, RZ, RZ, R11 ;  /* 0x000000ffff037224 */ /* 0x000fca00078e000b */
[----:B------:R0:W2:Y:S02]  /*0320*/  LDG.E.U8 R7, desc[UR10][R2.64] ;  /* 0x0000000a02077981 */ /* 0x0000a4000c1e1100 */
[----:B0-----:R-:W-:Y:S02]  /*0330*/  IMAD.MOV.U32 R2, RZ, RZ, R6 ;  /* 0x000000ffff027224 */ /* 0x001fe400078e0006 */
[----:B------:R-:W-:-:S05]  /*0340*/  IMAD.MOV.U32 R3, RZ, RZ, R9 ;  /* 0x000000ffff037224 */ /* 0x000fca00078e0009 */
[----:B------:R-:W3:Y:S01]  /*0350*/  @!P0 LDG.E R6, desc[UR10][R2.64] ;  /* 0x0000000a02068981 */ /* 0x000ee2000c1e1900 */
[----:B------:R-:W-:Y:S01]  /*0360*/  VIADD R5, R5, 0x1000 ;  /* 0x0000100005057836 */ /* 0x000fe20000000000 */
[----:B------:R-:W-:-:S03]  /*0370*/  IADD3 R8, P1, PT, R8, 0x400, RZ ;  /* 0x0000040008087810 */ /* 0x000fc60007f3e0ff */
[----:B------:R-:W-:Y:S02]  /*0380*/  @!P0 IMAD R9, R10, 0x4, R5 ;  /* 0x000000040a098824 */ /* 0x000fe400078e0205 */
[----:B------:R-:W-:Y:S01]  /*0390*/  IMAD.X R11, RZ, RZ, R11, P1 ;  /* 0x000000ffff0b7224 */ /* 0x000fe200008e060b */
[----:B--2---:R0:W-:Y:S02]  /*03a0*/  STS.U8 [R4+UR4], R7 ;  /* 0x0000000704007988 */ /* 0x0041e40008000004 */
[----:B0-----:R-:W-:Y:S02]  /*03b0*/  VIADD R4, R4, 0x400 ;  /* 0x0000040004047836 */ /* 0x001fe40000000000 */
[----:B---3--:R2:W-:Y:S04]  /*03c0*/  @!P0 STS [R5], R6 ;  /* 0x0000000605008388 */ /* 0x0085e80000000800 */
[----:B------:R2:W-:Y:S01]  /*03d0*/  @!P0 STS [R9+0x4], RZ ;  /* 0x000004ff09008388 */ /* 0x0005e20000000800 */
[----:B------:R-:W-:-:S13]  /*03e0*/  ISETP.GE.AND P0, PT, R13, R0, PT ;  /* 0x000000000d00720c */ /* 0x000fda0003f06270 */
[----:B--2---:R-:W-:Y:S05]  /*03f0*/  @!P0 BRA `(.L_x_4) ;  /* 0xfffffffc00b08947 */ /* 0x004fea000383ffff */
.L_x_3:
[----:B------:R-:W-:Y:S05]  /*0400*/  BSYNC.RECONVERGENT B0 ;  /* 0x0000000000007941 */ /* 0x000fea0003800200 */
.L_x_2:
[----:B------:R-:W1:Y:S02]  /*0410*/  LDCU UR7, c[0x0][0x3d4] ;  /* 0x00007a80ff0777ac */ /* 0x000e640008000800 */
[----:B-1----:R-:W-:Y:S01]  /*0420*/  UISETP.GE.AND UP0, UPT, UR7, 0x1, UPT ;  /* 0x000000010700788c */ /* 0x002fe2000bf06270 */
[----:B------:R-:W-:Y:S08]  /*0430*/  BAR.SYNC.DEFER_BLOCKING 0x0 ;  /* 0x0000000000007b1d */ /* 0x000ff00000010000 */
[----:B------:R-:W-:Y:S05]  /*0440*/  BRA.U !UP0, `(.L_x_5) ;  /* 0x0000000d08c47547 */ /* 0x000fea000b800000 */
[----:B------:R-:W1:Y:S01]  /*0450*/  S2UR UR8, SR_CgaCtaId ;  /* 0x00000000000879c3 */ /* 0x000e620000008800 */
[----:B------:R-:W2:Y:S01]  /*0460*/  LDCU UR14, c[0x0][0x3bc] ;  /* 0x00007780ff0e77ac */ /* 0x000ea20008000800 */
[----:B------:R-:W-:Y:S01]  /*0470*/  IMAD.MOV.U32 R13, RZ, RZ, RZ ;  /* 0x000000ffff0d7224 */ /* 0x000fe200078e00ff */
[----:B------:R-:W-:Y:S01]  /*0480*/  UMOV UR6, 0x400 ;  /* 0x0000040000067882 */ /* 0x000fe20000000000 */
[----:B------:R-:W3:Y:S04]  /*0490*/  LDCU UR15, c[0x0][0x3b8] ;  /* 0x00007700ff0f77ac */ /* 0x000ee80008000800 */
[----:B------:R-:W2:Y:S01]  /*04a0*/  LDC.64 R2, c[0x0][0x3d8] ;  /* 0x0000f600ff027b82 */ /* 0x000ea20000000a00 */
[----:B------:R-:W-:Y:S02]  /*04b0*/  UIADD3 UR5, UPT, UPT, UR6, 0x2020, URZ ;  /* 0x0000202006057890 */ /* 0x000fe4000fffe0ff */
[----:B------:R-:W-:-:S02]  /*04c0*/  UIADD3 UR4, UPT, UPT, UR6, 0x1c, URZ ;  /* 0x0000001c06047890 */ /* 0x000fc4000fffe0ff */
[----:B------:R-:W-:Y:S01]  /*04d0*/  UIADD3 UR6, UPT, UPT, UR6, 0x101c, URZ ;  /* 0x0000101c06067890 */ /* 0x000fe2000fffe0ff */
[----:B------:R-:W4:Y:S01]  /*04e0*/  LDCU UR16, c[0x0][0x3b4] ;  /* 0x00007680ff1077ac */ /* 0x000f220008000800 */
[----:B------:R-:W0:Y:S01]  /*04f0*/  LDCU.64 UR12, c[0x0][0x3c0] ;  /* 0x00007800ff0c77ac */ /* 0x000e220008000a00 */
[----:B-1----:R-:W-:Y:S02]  /*0500*/  ULEA UR9, UR8, UR5, 0x18 ;  /* 0x0000000508097291 */ /* 0x002fe4000f8ec0ff */
[----:B------:R-:W-:Y:S02]  /*0510*/  ULEA UR5, UR8, UR4, 0x18 ;  /* 0x0000000408057291 */ /* 0x000fe4000f8ec0ff */
[----:B------:R-:W-:Y:S02]  /*0520*/  ULEA UR6, UR8, UR6, 0x18 ;  /* 0x0000000608067291 */ /* 0x000fe4000f8ec0ff */
[----:B------:R-:W-:Y:S01]  /*0530*/  LEA R14, R10, UR9, 0x2 ;  /* 0x000000090a0e7c11 */ /* 0x000fe2000f8e10ff */
[----:B------:R-:W-:Y:S01]  /*0540*/  UIADD3 UR4, UPT, UPT, UR7, -0x1, URZ ;  /* 0xffffffff07047890 */ /* 0x000fe2000fffe0ff */
[----:B--2---:R-:W-:Y:S01]  /*0550*/  VIADD R16, R3, -UR14 ;  /* 0x8000000e03107c36 */ /* 0x004fe20008000000 */
[C---:B------:R-:W-:Y:S01]  /*0560*/  LEA R12, R17.reuse, UR5, 0x2 ;  /* 0x00000005110c7c11 */ /* 0x040fe2000f8e10ff */
[----:B------:R-:W-:Y:S01]  /*0570*/  VIADD R15, R2, 0xffffffff ;  /* 0xffffffff020f7836 */ /* 0x000fe20000000000 */
[----:B------:R-:W-:Y:S01]  /*0580*/  LEA R11, R17, UR6, 0x2 ;  /* 0x00000006110b7c11 */ /* 0x000fe2000f8e10ff */
[----:B0--34-:R-:W-:-:S07]  /*0590*/  IMAD R10, R10, 0x4, R14 ;  /* 0x000000040a0a7824 */ /* 0x019fce00078e020e */
.L_x_29:
[----:B------:R-:W0:Y:S01]  /*05a0*/  LDCU UR5, c[0x0][0x3d8] ;  /* 0x00007b00ff0577ac */ /* 0x000e220008000800 */
[C---:B------:R-:W-:Y:S02]  /*05b0*/  ISETP.EQ.AND P2, PT, R13.reuse, UR4, PT ;  /* 0x000000040d007c0c */ /* 0x040fe4000bf42270 */
[----:B------:R-:W-:Y:S02]  /*05c0*/  ISETP.NE.AND P1, PT, R13, UR4, PT ;  /* 0x000000040d007c0c */ /* 0x000fe4000bf25270 */
[----:B0-----:R-:W-:-:S13]  /*05d0*/  ISETP.GE.U32.AND P0, PT, R17, UR5, PT ;  /* 0x0000000511007c0c */ /* 0x001fda000bf06070 */
[----:B-12345:R-:W-:Y:S05]  /*05e0*/  @P0 BRA P2, `(.L_x_5) ;  /* 0x0000000c005c0947 */ /* 0x03efea0001000000 */
[----:B------:R-:W0:Y:S01]  /*05f0*/  LDCU.64 UR6, c[0x0][0x3f8] ;  /* 0x00007f00ff0677ac */ /* 0x000e220008000a00 */
[----:B------:R-:W-:Y:S01]  /*0600*/  IMAD.SHL.U32 R4, R13, 0x400, RZ ;  /* 0x000004000d047824 */ /* 0x000fe200078e00ff */
[----:B------:R-:W1:Y:S04]  /*0610*/  LDCU UR5, c[0x0][0x3b0] ;  /* 0x00007600ff0577ac */ /* 0x000e680008000800 */
[----:B------:R-:W-:-:S04]  /*0620*/  LOP3.LUT R4, R4, R17, RZ, 0xfc, !PT ;  /* 0x0000001104047212 */ /* 0x000fc800078efcff */
[C---:B0-----:R-:W-:Y:S01]  /*0630*/  IADD3 R6, P0, PT, R4.reuse, UR6, RZ ;  /* 0x0000000604067c10 */ /* 0x041fe2000ff1e0ff */
[----:B------:R-:W0:Y:S04]  /*0640*/  LDCU UR6, c[0x0][0x3c0] ;  /* 0x00007800ff0677ac */ /* 0x000e280008000800 */
[----:B------:R-:W-:Y:S01]  /*0650*/  IMAD.X R7, RZ, RZ, UR7, P0 ;  /* 0x00000007ff077e24 */ /* 0x000fe200080e06ff */
[----:B------:R-:W2:Y:S01]  /*0660*/  LDCU UR7, c[0x0][0x3d0] ;  /* 0x00007a00ff0777ac */ /* 0x000ea20008000800 */
[C---:B-1----:R-:W-:Y:S01]  /*0670*/  VIADD R19, R4.reuse, -UR5 ;  /* 0x8000000504137c36 */ /* 0x042fe20008000000 */
[C---:B------:R-:W-:Y:S02]  /*0680*/  IADD3.X R2, PT, PT, R4.reuse, UR5, RZ, PT, !PT ;  /* 0x0000000504027c10 */ /* 0x040fe4000bffe4ff */
[----:B------:R-:W-:Y:S01]  /*0690*/  ISETP.GT.AND P0, PT, R4, UR5, PT ;  /* 0x0000000504007c0c */ /* 0x000fe2000bf04270 */
[----:B------:R-:W-:Y:S01]  /*06a0*/  IMAD.MOV.U32 R5, RZ, RZ, -0x1 ;  /* 0xffffffffff057424 */ /* 0x000fe200078e00ff */
[----:B------:R-:W-:Y:S01]  /*06b0*/  LOP3.LUT R3, RZ, R4, RZ, 0x33, !PT ;  /* 0x00000004ff037212 */ /* 0x000fe200078e33ff */
[----:B------:R1:W5:Y:S01]  /*06c0*/  LDG.E.U8 R6, desc[UR10][R6.64] ;  /* 0x0000000a06067981 */ /* 0x000362000c1e1100 */
[----:B------:R-:W-:Y:S01]  /*06d0*/  SEL R19, R19, RZ, P0 ;  /* 0x000000ff13137207 */ /* 0x000fe20000000000 */
[----:B------:R-:W-:-:S02]  /*06e0*/  IMAD.MOV.U32 R0, RZ, RZ, RZ ;  /* 0x000000ffff007224 */ /* 0x000fc400078e00ff */
[----:B------:R-:W-:Y:S01]  /*06f0*/  STS [R12], R5 ;  /* 0x000000050c007388 */ /* 0x000fe20000000800 */
[----:B------:R-:W-:Y:S02]  /*0700*/  IMAD.MOV.U32 R18, RZ, RZ, RZ ;  /* 0x000000ffff127224 */ /* 0x000fe400078e00ff */
[----:B0-----:R-:W-:Y:S01]  /*0710*/  IMAD R3, R3, UR6, R16 ;  /* 0x0000000603037c24 */ /* 0x001fe2000f8e0210 */
[----:B------:R0:W-:Y:S01]  /*0720*/  STS [R11], R5 ;  /* 0x000000050b007388 */ /* 0x0001e20000000800 */
[----:B--2---:R-:W-:Y:S01]  /*0730*/  VIMNMX R2, PT, PT, R2, UR7, PT ;  /* 0x0000000702027c48 */ /* 0x004fe2000bfe0100 */
[----:B------:R-:W-:Y:S05]  /*0740*/  WARPSYNC.ALL ;  /* 0x0000000000007948 */ /* 0x000fea0003800000 */
[----:B------:R-:W-:Y:S01]  /*0750*/  BAR.SYNC.DEFER_BLOCKING 0x0 ;  /* 0x0000000000007b1d */ /* 0x000fe20000010000 */
[----:B------:R-:W-:Y:S01]  /*0760*/  ISETP.GE.AND P2, PT, R19, R2, PT ;  /* 0x000000021300720c */ /* 0x000fe20003f46270 */
[----:B0-----:R-:W-:Y:S01]  /*0770*/  IMAD.MOV.U32 R5, RZ, RZ, -0x1 ;  /* 0xffffffffff057424 */ /* 0x001fe200078e00ff */
[----:B------:R-:W-:-:S04]  /*0780*/  VIMNMX R3, PT, PT, RZ, R3, !PT ;  /* 0x00000003ff037248 */ /* 0x000fc80007fe0100 */
[----:B------:R-:W-:-:S07]  /*0790*/  SEL R21, R3, RZ, !P0 ;  /* 0x000000ff03157207 */ /* 0x000fce0004000000 */
[----:B-1----:R-:W-:Y:S05]  /*07a0*/  @P2 BRA `(.L_x_6) ;  /* 0x0000000000b42947 */ /* 0x002fea0003800000 */
[----:B------:R-:W0:Y:S01]  /*07b0*/  S2R R8, SR_CgaCtaId ;  /* 0x0000000000087919 */ /* 0x000e220000008800 */
[----:B------:R-:W-:Y:S01]  /*07c0*/  MOV R0, 0x400 ;  /* 0x0000040000007802 */ /* 0x000fe20000000f00 */
[----:B------:R-:W-:Y:S01]  /*07d0*/  IMAD.MOV.U32 R5, RZ, RZ, -0x1 ;  /* 0xffffffffff057424 */ /* 0x000fe200078e00ff */
[----:B------:R-:W-:-:S03]  /*07e0*/  ISETP.NE.AND P2, PT, R17, RZ, PT ;  /* 0x000000ff1100720c */ /* 0x000fc60003f45270 */
[----:B------:R-:W-:Y:S02]  /*07f0*/  VIADD R3, R0, 0x2020 ;  /* 0x0000202000037836 */ /* 0x000fe40000000000 */
[----:B------:R-:W-:-:S03]  /*0800*/  IMAD.MOV.U32 R0, RZ, RZ, RZ ;  /* 0x000000ffff007224 */ /* 0x000fc600078e00ff */
[----:B0-----:R-:W-:Y:S01]  /*0810*/  LEA R24, R8, R3, 0x18 ;  /* 0x0000000308187211 */ /* 0x001fe200078ec0ff */
[----:B------:R-:W-:-:S07]  /*0820*/  IMAD.MOV.U32 R3, RZ, RZ, RZ ;  /* 0x000000ffff037224 */ /* 0x000fce00078e00ff */
.L_x_9:
[C---:B0-----:R-:W-:Y:S01]  /*0830*/  IMAD R23, R19.reuse, 0x4, R14 ;  /* 0x0000000413177824 */ /* 0x041fe200078e020e */
[----:B------:R-:W-:Y:S05]  /*0840*/  WARPSYNC.ALL ;  /* 0x0000000000007948 */ /* 0x000fea0003800000 */
[----:B------:R-:W-:Y:S01]  /*0850*/  IMAD R22, R19, 0x4, R24 ;  /* 0x0000000413167824 */ /* 0x000fe200078e0218 */
[----:B------:R-:W-:Y:S01]  /*0860*/  @!P2 LDS R8, [R23+0x4] ;  /* 0x000004001708a984 */ /* 0x000fe20000000800 */
[----:B------:R-:W-:Y:S03]  /*0870*/  BSSY.RECONVERGENT B0, `(.L_x_7) ;  /* 0x000001c000007945 */ /* 0x000fe60003800200 */
[----:B------:R-:W0:Y:S04]  /*0880*/  @P2 LDS R8, [R11+-0x4] ;  /* 0xfffffc000b082984 */ /* 0x000e280000000800 */
[----:B------:R-:W-:Y:S04]  /*0890*/  @!P2 LDS R7, [R22] ;  /* 0x000000001607a984 */ /* 0x000fe80000000800 */
[----:B------:R-:W1:Y:S01]  /*08a0*/  @P2 LDS R7, [R12+-0x4] ;  /* 0xfffffc000c072984 */ /* 0x000e620000000800 */
[----:B------:R-:W-:Y:S01]  /*08b0*/  BAR.SYNC.DEFER_BLOCKING 0x0 ;  /* 0x0000000000007b1d */ /* 0x000fe20000010000 */
[----:B0-----:R-:W-:-:S04]  /*08c0*/  ISETP.NE.AND P0, PT, R8, -0x1, PT ;  /* 0xffffffff0800780c */ /* 0x001fc80003f05270 */
[----:B-1----:R-:W-:-:S13]  /*08d0*/  ISETP.EQ.OR P0, PT, R7, -0x1, !P0 ;  /* 0xffffffff0700780c */ /* 0x002fda0004702670 */
[----:B------:R-:W-:Y:S05]  /*08e0*/  @P0 BRA `(.L_x_8) ;  /* 0x0000000000500947 */ /* 0x000fea0003800000 */
[----:B------:R-:W-:Y:S01]  /*08f0*/  ISETP.NE.AND P0, PT, R7, RZ, PT ;  /* 0x000000ff0700720c */ /* 0x000fe20003f05270 */
[----:B------:R-:W-:Y:S01]  /*0900*/  STS [R12], R21 ;  /* 0x000000150c007388 */ /* 0x000fe20000000800 */
[----:B------:R-:W-:-:S03]  /*0910*/  VIADD R20, R8, -UR12 ;  /* 0x8000000c08147c36 */ /* 0x000fc60008000000 */
[----:B------:R-:W-:Y:S08]  /*0920*/  @P1 STS [R22], R21 ;  /* 0x0000001516001388 */ /* 0x000ff00000000800 */
[----:B------:R-:W0:Y:S02]  /*0930*/  @P0 LDC R9, c[0x0][0x3d0] ;  /* 0x0000f400ff090b82 */ /* 0x000e240000000800 */
[----:B0----5:R-:W-:-:S04]  /*0940*/  @P0 IMAD R9, R6, R9, R19 ;  /* 0x0000000906090224 */ /* 0x021fc800078e0213 */
[----:B------:R-:W-:Y:S02]  /*0950*/  @P0 IMAD.IADD R18, R10, 0x1, R9 ;  /* 0x000000010a120824 */ /* 0x000fe400078e0209 */
[----:B------:R-:W-:-:S04]  /*0960*/  IMAD.MOV.U32 R9, RZ, RZ, RZ ;  /* 0x000000ffff097224 */ /* 0x000fc800078e00ff */
[----:B------:R-:W0:Y:S02]  /*0970*/  @P0 LDS.S8 R18, [R18+0x8] ;  /* 0x0000080012120984 */ /* 0x000e240000000200 */
[----:B0-----:R-:W-:-:S05]  /*0980*/  @P0 IMAD.IADD R9, R18, 0x1, R7 ;  /* 0x0000000112090824 */ /* 0x001fca00078e0207 */
[C---:B------:R-:W-:Y:S02]  /*0990*/  VIADDMNMX.RELU R20, R9.reuse, -UR13, R20, !PT ;  /* 0x8000000d09147c46 */ /* 0x040fe4000f801114 */
[----:B------:R-:W-:Y:S01]  /*09a0*/  VIMNMX3 R21, R9, R8, R3, !PT ;  /* 0x000000080915720f */ /* 0x000fe20007800103 */
[----:B------:R-:W-:Y:S02]  /*09b0*/  VIADD R8, R3, -UR15 ;  /* 0x8000000f03087c36 */ /* 0x000fe40008000000 */
[----:B------:R0:W-:Y:S01]  /*09c0*/  STS [R11], R20 ;  /* 0x000000140b007388 */ /* 0x0001e20000000800 */
[----:B------:R-:W-:Y:S02]  /*09d0*/  ISETP.GT.AND P0, PT, R0, R21, PT ;  /* 0x000000150000720c */ /* 0x000fe40003f04270 */
[----:B------:R-:W-:Y:S01]  /*09e0*/  VIADDMNMX.RELU R3, R9, -UR16, R8, !PT ;  /* 0x8000001009037c46 */ /* 0x000fe2000f801108 */
[----:B------:R0:W-:Y:S01]  /*09f0*/  @P1 STS [R23+0x4], R20 ;  /* 0x0000041417001388 */ /* 0x0001e20000000800 */
[----:B------:R-:W-:Y:S01]  /*0a00*/  SEL R5, R5, R19, P0 ;  /* 0x0000001305057207 */ /* 0x000fe20000000000 */
[----:B------:R-:W-:Y:S01]  /*0a10*/  VIADD R19, R19, 0x1 ;  /* 0x0000000113137836 */ /* 0x000fe20000000000 */
[----:B------:R-:W-:-:S07]  /*0a20*/  VIMNMX R0, PT, PT, R21, R0, !PT ;  /* 0x0000000015007248 */ /* 0x000fce0007fe0100 */
.L_x_8:
[----:B------:R-:W-:Y:S05]  /*0a30*/  BSYNC.RECONVERGENT B0 ;  /* 0x0000000000007941 */ /* 0x000fea0003800200 */
.L_x_7:
[----:B------:R-:W-:Y:S01]  /*0a40*/  BAR.SYNC.DEFER_BLOCKING 0x0 ;  /* 0x0000000000007b1d */ /* 0x000fe20000010000 */
[----:B------:R-:W-:-:S13]  /*0a50*/  ISETP.GE.AND P0, PT, R19, R2, PT ;  /* 0x000000021300720c */ /* 0x000fda0003f06270 */
[----:B------:R-:W-:Y:S05]  /*0a60*/  @!P0 BRA `(.L_x_9) ;  /* 0xfffffffc00708947 */ /* 0x000fea000383ffff */
[----:B------:R-:W-:-:S07]  /*0a70*/  IMAD.MOV R18, RZ, RZ, -R0 ;  /* 0x000000ffff127224 */ /* 0x000fce00078e0a00 */
.L_x_6:
[----:B------:R-:W1:Y:S01]  /*0a80*/  S2R R3, SR_CgaCtaId ;  /* 0x0000000000037919 */ /* 0x000e620000008800 */
[----:B------:R-:W-:Y:S01]  /*0a90*/  ISETP.NE.AND P0, PT, R13, UR4, PT ;  /* 0x000000040d007c0c */ /* 0x000fe2000bf05270 */
[----:B------:R-:W-:Y:S01]  /*0aa0*/  BSSY.RECONVERGENT B0, `(.L_x_10) ;  /* 0x0000010000007945 */ /* 0x000fe20003800200 */
[----:B0-----:R-:W-:Y:S02]  /*0ab0*/  MOV R20, 0x400 ;  /* 0x0000040000147802 */ /* 0x001fe40000000f00 */
[----:B-----5:R-:W-:-:S04]  /*0ac0*/  SEL R6, R15, 0x3ff, !P0 ;  /* 0x000003ff0f067807 */ /* 0x020fc80004000000 */
[----:B------:R-:W-:Y:S02]  /*0ad0*/  ISETP.NE.AND P0, PT, R17, R6, PT ;  /* 0x000000061100720c */ /* 0x000fe40003f05270 */
[----:B-1----:R-:W-:-:S11]  /*0ae0*/  LEA R20, R3, R20, 0x18 ;  /* 0x0000001403147211 */ /* 0x002fd600078ec0ff */
[----:B------:R-:W-:Y:S05]  /*0af0*/  @P0 BRA `(.L_x_11) ;  /* 0x0000000000280947 */ /* 0x000fea0003800000 */
[----:B------:R-:W0:Y:S01]  /*0b00*/  @P1 S2R R6, SR_CgaCtaId ;  /* 0x0000000000061919 */ /* 0x000e220000008800 */
[----:B------:R-:W-:Y:S01]  /*0b10*/  @P1 MOV R3, 0x400 ;  /* 0x0000040000031802 */ /* 0x000fe20000000f00 */
[----:B------:R1:W-:Y:S04]  /*0b20*/  STS [R12], R21 ;  /* 0x000000150c007388 */ /* 0x0003e80000000800 */
[----:B------:R-:W-:Y:S01]  /*0b30*/  @P1 VIADD R3, R3, 0x2020 ;  /* 0x0000202003031836 */ /* 0x000fe20000000000 */
[----:B------:R1:W-:Y:S04]  /*0b40*/  STS [R11], RZ ;  /* 0x000000ff0b007388 */ /* 0x0003e80000000800 */
[----:B0-----:R-:W-:-:S05]  /*0b50*/  @P1 LEA R3, R6, R3, 0x18 ;  /* 0x0000000306031211 */ /* 0x001fca00078ec0ff */
[C---:B------:R-:W-:Y:S02]  /*0b60*/  @P1 IMAD R6, R2.reuse, 0x4, R3 ;  /* 0x0000000402061824 */ /* 0x040fe400078e0203 */
[----:B------:R-:W-:-:S03]  /*0b70*/  @P1 IMAD R2, R2, 0x4, R14 ;  /* 0x0000000402021824 */ /* 0x000fc600078e020e */
[----:B------:R1:W-:Y:S04]  /*0b80*/  @P1 STS [R6], R21 ;  /* 0x0000001506001388 */ /* 0x0003e80000000800 */
[----:B------:R1:W-:Y:S02]  /*0b90*/  @P1 STS [R2+0x4], RZ ;  /* 0x000004ff02001388 */ /* 0x0003e40000000800 */
.L_x_11:
[----:B------:R-:W-:Y:S05]  /*0ba0*/  BSYNC.RECONVERGENT B0 ;  /* 0x0000000000007941 */ /* 0x000fea0003800200 */
.L_x_10:
[----:B-1----:R0:W1:Y:S01]  /*0bb0*/  LDS.64 R6, [R20+0x10] ;  /* 0x0000100014067984 */ /* 0x0020620000000a00 */
[----:B------:R-:W2:Y:S01]  /*0bc0*/  LDC.64 R2, c[0x4][RZ] ;  /* 0x01000000ff027b82 */ /* 0x000ea20000000a00 */
[----:B------:R-:W-:Y:S01]  /*0bd0*/  BSSY B0, `(.L_x_12) ;  /* 0x0000007000007945 */ /* 0x000fe20003800000 */
[----:B------:R-:W-:-:S07]  /*0be0*/  IMAD.MOV.U32 R9, RZ, RZ, 0x1 ;  /* 0x00000001ff097424 */ /* 0x000fce00078e00ff */
.L_x_13:
[----:B------:R-:W-:Y:S01]  /*0bf0*/  IMAD.MOV.U32 R8, RZ, RZ, RZ ;  /* 0x000000ffff087224 */ /* 0x000fe200078e00ff */
[----:B------:R-:W-:Y:S05]  /*0c00*/  YIELD ;  /* 0x0000000000007946 */ /* 0x000fea0003800000 */
[----:B--2---:R-:W2:Y:S02]  /*0c10*/  ATOMG.E.CAS.STRONG.GPU PT, R8, [R2], R8, R9 ;  /* 0x00000008020873a9 */ /* 0x004ea400001ee109 */
[----:B--2---:R-:W-:-:S13]  /*0c20*/  ISETP.NE.AND P0, PT, R8, RZ, PT ;  /* 0x000000ff0800720c */ /* 0x004fda0003f05270 */
[----:B------:R-:W-:Y:S05]  /*0c30*/  @P0 BRA `(.L_x_13) ;  /* 0xfffffffc00ec0947 */ /* 0x000fea000383ffff */
[----:B------:R-:W-:Y:S05]  /*0c40*/  BSYNC B0 ;  /* 0x0000000000007941 */ /* 0x000fea0003800000 */
.L_x_12:
[----:B------:R2:W5:Y:S01]  /*0c50*/  ATOMG.E.EXCH.STRONG.GPU PT, RZ, desc[UR10][R2.64], RZ ;  /* 0x800000ff02ff79a8 */ /* 0x000562000c1ef10a */
[----:B------:R-:W3:Y:S01]  /*0c60*/  LDCU UR5, c[0x0][0x3d0] ;  /* 0x00007a00ff0577ac */ /* 0x000ee20008000800 */
[----:B------:R-:W4:Y:S01]  /*0c70*/  LDCU UR6, c[0x0][0x3c8] ;  /* 0x00007900ff0677ac */ /* 0x000f220008000800 */
[----:B---3--:R-:W-:Y:S01]  /*0c80*/  ISETP.NE.AND P1, PT, R19, UR5, PT ;  /* 0x0000000513007c0c */ /* 0x008fe2000bf25270 */
[----:B----4-:R-:W-:-:S12]  /*0c90*/  UISETP.NE.AND UP0, UPT, UR6, URZ, UPT ;  /* 0x000000ff0600728c */ /* 0x010fd8000bf05270 */
[CC--:B-1----:R-:W-:Y:S02]  /*0ca0*/  @!P1 ISETP.GT.AND P0, PT, R7.reuse, R21.reuse, PT ;  /* 0x000000150700920c */ /* 0x0c2fe40003f04270 */
[----:B------:R-:W-:Y:S02]  /*0cb0*/  @!P1 VIMNMX R7, PT, PT, R7, R21, !PT ;  /* 0x0000001507079248 */ /* 0x000fe40007fe0100 */
[----:B------:R-:W-:-:S05]  /*0cc0*/  @!P1 SEL R6, R6, R4, P0 ;  /* 0x0000000406069207 */ /* 0x000fca0000000000 */
[----:B------:R2:W-:Y:S01]  /*0cd0*/  @!P1 STS.64 [R20+0x10], R6 ;  /* 0x0000100614009388 */ /* 0x0005e20000000a00 */
[----:B------:R-:W-:Y:S05]  /*0ce0*/  BRA.U UP0, `(.L_x_14) ;  /* 0x0000000100047547 */ /* 0x000fea000b800000 */
[----:B------:R1:W-:Y:S02]  /*0cf0*/  ATOMS.POPC.INC.32 RZ, [R20+URZ] ;  /* 0x0000000014ff7f8c */ /* 0x0003e4000d8000ff */
.L_x_14:
[----:B------:R-:W-:Y:S05]  /*0d00*/  WARPSYNC.ALL ;  /* 0x0000000000007948 */ /* 0x000fea0003800000 */
[----:B------:R-:W-:Y:S06]  /*0d10*/  BAR.SYNC.DEFER_BLOCKING 0x0 ;  /* 0x0000000000007b1d */ /* 0x000fec0000010000 */
[----:B--2---:R-:W2:Y:S02]  /*0d20*/  LDS.64 R6, [R20] ;  /* 0x0000000014067984 */ /* 0x004ea40000000a00 */
[----:B--2---:R-:W-:-:S13]  /*0d30*/  ISETP.GT.AND P0, PT, R6, RZ, PT ;  /* 0x000000ff0600720c */ /* 0x004fda0003f04270 */
[----:B------:R-:W-:Y:S05]  /*0d40*/  @P0 BRA `(.L_x_5) ;  /* 0x0000000400840947 */ /* 0x000fea0003800000 */
[----:B------:R2:W3:Y:S01]  /*0d50*/  LDS R19, [R20+0x18] ;  /* 0x0000180014137984 */ /* 0x0004e20000000800 */
[----:B------:R-:W4:Y:S01]  /*0d60*/  LDCU UR5, c[0x0][0x3e0] ;  /* 0x00007c00ff0577ac */ /* 0x000f220008000800 */
[----:B------:R-:W-:Y:S01]  /*0d70*/  BSSY B0, `(.L_x_15) ;  /* 0x0000059000007945 */ /* 0x000fe20003800000 */
[----:B------:R-:W-:Y:S02]  /*0d80*/  IMAD.MOV.U32 R21, RZ, RZ, R6 ;  /* 0x000000ffff157224 */ /* 0x000fe400078e0006 */
[----:B------:R-:W-:Y:S02]  /*0d90*/  IMAD.MOV.U32 R23, RZ, RZ, R7 ;  /* 0x000000ffff177224 */ /* 0x000fe400078e0007 */
[----:B------:R-:W-:Y:S01]  /*0da0*/  IMAD.IADD R22, R5, 0x1, -R4 ;  /* 0x0000000105167824 */ /* 0x000fe200078e0a04 */
[----:B----4-:R-:W-:-:S09]  /*0db0*/  UISETP.GT.AND UP0, UPT, UR5, URZ, UPT ;  /* 0x000000ff0500728c */ /* 0x010fd2000bf04270 */
[----:B--2---:R-:W-:Y:S05]  /*0dc0*/  BRA.U UP0, `(.L_x_16) ;  /* 0x0000000100607547 */ /* 0x004fea000b800000 */
[----:B------:R-:W-:Y:S01]  /*0dd0*/  BSSY B1, `(.L_x_17) ;  /* 0x0000016000017945 */ /* 0x000fe20003800000 */
[----:B------:R-:W-:-:S07]  /*0de0*/  IMAD.MOV.U32 R7, RZ, RZ, 0x1 ;  /* 0x00000001ff077424 */ /* 0x000fce00078e00ff */
.L_x_20:
[----:B------:R-:W-:Y:S01]  /*0df0*/  IMAD.MOV.U32 R6, RZ, RZ, RZ ;  /* 0x000000ffff067224 */ /* 0x000fe200078e00ff */
[----:B------:R-:W-:Y:S05]  /*0e00*/  YIELD ;  /* 0x0000000000007946 */ /* 0x000fea0003800000 */
[----:B--2---:R-:W2:Y:S01]  /*0e10*/  ATOMG.E.CAS.STRONG.GPU PT, R6, [R2], R6, R7 ;  /* 0x00000006020673a9 */ /* 0x004ea200001ee107 */
[----:B------:R-:W-:Y:S01]  /*0e20*/  BSSY.RECONVERGENT B2, `(.L_x_18) ;  /* 0x000000f000027945 */ /* 0x000fe20003800200 */
[C---:B--2---:R-:W-:Y:S02]  /*0e30*/  ISETP.NE.AND P0, PT, R6.reuse, RZ, PT ;  /* 0x000000ff0600720c */ /* 0x044fe40003f05270 */
[----:B------:R-:W-:-:S11]  /*0e40*/  ISETP.NE.AND P1, PT, R6, RZ, PT ;  /* 0x000000ff0600720c */ /* 0x000fd60003f25270 */
[----:B------:R-:W-:Y:S05]  /*0e50*/  @P0 BRA `(.L_x_19) ;  /* 0x00000000002c0947 */ /* 0x000fea0003800000 */
[----:B------:R2:W5:Y:S01]  /*0e60*/  ATOMG.E.EXCH.STRONG.GPU PT, RZ, desc[UR10][R2.64], RZ ;  /* 0x800000ff02ff79a8 */ /* 0x000562000c1ef10a */
[----:B------:R-:W-:-:S13]  /*0e70*/  ISETP.GT.AND P0, PT, R0, R23, PT ;  /* 0x000000170000720c */ /* 0x000fda0003f04270 */
[----:B------:R-:W4:Y:S01]  /*0e80*/  @P0 S2R R9, SR_CgaCtaId ;  /* 0x0000000000090919 */ /* 0x000f220000008800 */
[----:B------:R-:W-:Y:S01]  /*0e90*/  @P0 IABS R6, R22 ;  /* 0x0000001600060213 */ /* 0x000fe20000000000 */
[----:B------:R-:W-:Y:S01]  /*0ea0*/  @P0 IMAD.MOV.U32 R23, RZ, RZ, R0 ;  /* 0x000000ffff170224 */ /* 0x000fe200078e0000 */
[----:B------:R-:W-:Y:S02]  /*0eb0*/  @P0 MOV R8, 0x400 ;  /* 0x0000040000080802 */ /* 0x000fe40000000f00 */
[----:B---3--:R-:W-:Y:S02]  /*0ec0*/  @P0 VIMNMX R19, PT, PT, R19, R6, !PT ;  /* 0x0000000613130248 */ /* 0x008fe40007fe0100 */
[----:B----4-:R-:W-:-:S05]  /*0ed0*/  @P0 LEA R8, R9, R8, 0x18 ;  /* 0x0000000809080211 */ /* 0x010fca00078ec0ff */
[----:B------:R2:W-:Y:S04]  /*0ee0*/  @P0 STS [R8+0x4], R0 ;  /* 0x0000040008000388 */ /* 0x0005e80000000800 */
[----:B------:R2:W-:Y:S04]  /*0ef0*/  @P0 STS.64 [R8+0x8], R4 ;  /* 0x0000080408000388 */ /* 0x0005e80000000a00 */
[----:B------:R2:W-:Y:S02]  /*0f00*/  @P0 STS [R8+0x18], R19 ;  /* 0x0000181308000388 */ /* 0x0005e40000000800 */
.L_x_19:
[----:B------:R-:W-:Y:S05]  /*0f10*/  BSYNC.RECONVERGENT B2 ;  /* 0x0000000000027941 */ /* 0x000fea0003800200 */
.L_x_18:
[----:B------:R-:W-:Y:S05]  /*0f20*/  @P1 BRA `(.L_x_20) ;  /* 0xfffffffc00b01947 */ /* 0x000fea000383ffff */
[----:B------:R-:W-:Y:S05]  /*0f30*/  BSYNC B1 ;  /* 0x0000000000017941 */ /* 0x000fea0003800000 */
.L_x_17:
[----:B------:R-:W-:Y:S05]  /*0f40*/  BRA `(.L_x_21) ;  /* 0x0000000000ec7947 */ /* 0x000fea0003800000 */
.L_x_16:
[----:B------:R2:W4:Y:S01]  /*0f50*/  LDS.64 R6, [R20+0x8] ;  /* 0x0000080014067984 */ /* 0x0005220000000a00 */
[----:B------:R-:W-:Y:S01]  /*0f60*/  IMAD.MOV.U32 R9, RZ, RZ, 0x1 ;  /* 0x00000001ff097424 */ /* 0x000fe200078e00ff */
[----:B------:R-:W0:Y:S01]  /*0f70*/  LDCU UR14, c[0x0][0x3e0] ;  /* 0x00007c00ff0e77ac */ /* 0x000e220008000800 */
[----:B------:R-:W0:Y:S01]  /*0f80*/  LDCU UR8, c[0x0][0x3b8] ;  /* 0x00007700ff0877ac */ /* 0x000e220008000800 */
[----:B------:R-:W0:Y:S04]  /*0f90*/  LDCU UR9, c[0x0][0x3c0] ;  /* 0x00007800ff0977ac */ /* 0x000e280008000800 */
.L_x_28:
[----:B------:R-:W-:Y:S01]  /*0fa0*/  IMAD.MOV.U32 R8, RZ, RZ, RZ ;  /* 0x000000ffff087224 */ /* 0x000fe200078e00ff */
[----:B------:R-:W-:Y:S05]  /*0fb0*/  YIELD ;  /* 0x0000000000007946 */ /* 0x000fea0003800000 */
[----:B--2---:R-:W2:Y:S01]  /*0fc0*/  ATOMG.E.CAS.STRONG.GPU PT, R8, [R2], R8, R9 ;  /* 0x00000008020873a9 */ /* 0x004ea200001ee109 */
[----:B------:R-:W-:Y:S01]  /*0fd0*/  BSSY.RECONVERGENT B1, `(.L_x_22) ;  /* 0x000002f000017945 */ /* 0x000fe20003800200 */
[----:B--2---:R-:W-:-:S13]  /*0fe0*/  ISETP.NE.AND P0, PT, R8, RZ, PT ;  /* 0x000000ff0800720c */ /* 0x004fda0003f05270 */
[----:B----4-:R-:W-:Y:S05]  /*0ff0*/  @P0 BRA `(.L_x_23) ;  /* 0x0000000000b00947 */ /* 0x010fea0003800000 */
[----:B------:R-:W-:Y:S01]  /*1000*/  ISETP.GT.AND P0, PT, R0, R23, PT ;  /* 0x000000170000720c */ /* 0x000fe20003f04270 */
[----:B------:R-:W-:-:S12]  /*1010*/  BSSY.RECONVERGENT B2, `(.L_x_24) ;  /* 0x0000029000027945 */ /* 0x000fd80003800200 */
[----:B------:R-:W-:Y:S05]  /*1020*/  @P0 BRA `(.L_x_25) ;  /* 0x0000000000700947 */ /* 0x000fea0003800000 */
[----:B01--4-:R-:W-:Y:S02]  /*1030*/  IMAD.IADD R20, R13, 0x1, -R6 ;  /* 0x000000010d147824 */ /* 0x013fe400078e0a06 */
[----:B------:R-:W-:-:S05]  /*1040*/  IMAD.IADD R25, R5, 0x1, -R7 ;  /* 0x0000000105197824 */ /* 0x000fca00078e0a07 */
[----:B------:R-:W-:-:S13]  /*1050*/  ISETP.GT.AND P0, PT, R20, R25, PT ;  /* 0x000000191400720c */ /* 0x000fda0003f04270 */
[----:B------:R-:W-:Y:S05]  /*1060*/  @P0 BRA `(.L_x_26) ;  /* 0x0000000000300947 */ /* 0x000fea0003800000 */
[----:B------:R-:W-:Y:S02]  /*1070*/  IMAD.IADD R24, R6, 0x1, R5 ;  /* 0x0000000106187824 */ /* 0x000fe400078e0205 */
[----:B------:R-:W-:-:S03]  /*1080*/  IMAD.IADD R20, R23, 0x1, R18 ;  /* 0x0000000117147824 */ /* 0x000fc600078e0212 */
[----:B------:R-:W-:-:S05]  /*1090*/  IADD3 R25, PT, PT, -R24, R4, R7 ;  /* 0x0000000418197210 */ /* 0x000fca0007ffe107 */
[----:B------:R-:W-:-:S05]  /*10a0*/  IMAD R20, R25, UR8, R20 ;  /* 0x0000000819147c24 */ /* 0x000fca000f8e0214 */
[----:B------:R-:W-:-:S13]  /*10b0*/  ISETP.GT.AND P0, PT, R20, UR14, PT ;  /* 0x0000000e14007c0c */ /* 0x000fda000bf04270 */
[----:B------:R-:W-:Y:S05]  /*10c0*/  @!P0 BRA `(.L_x_27) ;  /* 0x0000000000748947 */ /* 0x000fea0003800000 */
[----:B------:R-:W0:Y:S01]  /*10d0*/  S2UR UR6, SR_CgaCtaId ;  /* 0x00000000000679c3 */ /* 0x000e220000008800 */
[----:B------:R-:W-:Y:S01]  /*10e0*/  UMOV UR5, 0x400 ;  /* 0x0000040000057882 */ /* 0x000fe20000000000 */
[----:B------:R-:W-:Y:S01]  /*10f0*/  VIADD R21, R21, 0x1 ;  /* 0x0000000115157836 */ /* 0x000fe20000000000 */
[----:B0-----:R-:W-:-:S09]  /*1100*/  ULEA UR5, UR6, UR5, 0x18 ;  /* 0x0000000506057291 */ /* 0x001fd2000f8ec0ff */
[----:B------:R0:W-:Y:S01]  /*1110*/  STS [UR5], R21 ;  /* 0x00000015ff007988 */ /* 0x0001e20008000805 */
[----:B------:R-:W-:Y:S05]  /*1120*/  BRA `(.L_x_27) ;  /* 0x00000000005c7947 */ /* 0x000fea0003800000 */
.L_x_26:
        /* <DEDUP_REMOVED lines=12> */
.L_x_25:
[----:B------:R-:W2:Y:S01]  /*11f0*/  S2UR UR6, SR_CgaCtaId ;  /* 0x00000000000679c3 */ /* 0x000ea20000008800 */
[----:B------:R-:W-:Y:S01]  /*1200*/  UMOV UR5, 0x400 ;  /* 0x0000040000057882 */ /* 0x000fe20000000000 */
[----:B----4-:R-:W-:Y:S01]  /*1210*/  IABS R6, R22 ;  /* 0x0000001600067213 */ /* 0x010fe20000000000 */
[----:B------:R-:W-:Y:S02]  /*1220*/  IMAD.MOV.U32 R23, RZ, RZ, R0 ;  /* 0x000000ffff177224 */ /* 0x000fe400078e0000 */
[----:B------:R-:W-:Y:S01]  /*1230*/  IMAD.MOV.U32 R7, RZ, RZ, R5 ;  /* 0x000000ffff077224 */ /* 0x000fe200078e0005 */
[----:B---3--:R-:W-:Y:S01]  /*1240*/  VIMNMX R19, PT, PT, R19, R6, !PT ;  /* 0x0000000613137248 */ /* 0x008fe20007fe0100 */
[----:B------:R-:W-:Y:S01]  /*1250*/  IMAD.MOV.U32 R6, RZ, RZ, R4 ;  /* 0x000000ffff067224 */ /* 0x000fe200078e0004 */
[----:B--2---:R-:W-:-:S09]  /*1260*/  ULEA UR5, UR6, UR5, 0x18 ;  /* 0x0000000506057291 */ /* 0x004fd2000f8ec0ff */
[----:B------:R2:W-:Y:S04]  /*1270*/  STS [UR5+0x4], R0 ;  /* 0x00000400ff007988 */ /* 0x0005e80008000805 */
[----:B------:R2:W-:Y:S04]  /*1280*/  STS.64 [UR5+0x8], R4 ;  /* 0x00000804ff007988 */ /* 0x0005e80008000a05 */
[----:B------:R2:W-:Y:S02]  /*1290*/  STS [UR5+0x18], R19 ;  /* 0x00001813ff007988 */ /* 0x0005e40008000805 */
.L_x_27:
[----:B0-----:R-:W-:Y:S05]  /*12a0*/  BSYNC.RECONVERGENT B2 ;  /* 0x0000000000027941 */ /* 0x001fea0003800200 */
.L_x_24:
[----:B------:R0:W5:Y:S02]  /*12b0*/  ATOMG.E.EXCH.STRONG.GPU PT, RZ, desc[UR10][R2.64], RZ ;  /* 0x800000ff02ff79a8 */ /* 0x000164000c1ef10a */
.L_x_23:
[----:B0-----:R-:W-:Y:S05]  /*12c0*/  BSYNC.RECONVERGENT B1 ;  /* 0x0000000000017941 */ /* 0x001fea0003800200 */
.L_x_22:
[----:B------:R-:W-:-:S04]  /*12d0*/  ISETP.GT.AND P0, PT, R21, RZ, PT ;  /* 0x000000ff1500720c */ /* 0x000fc80003f04270 */
[----:B------:R-:W-:-:S13]  /*12e0*/  ISETP.EQ.OR P0, PT, R8, RZ, P0 ;  /* 0x000000ff0800720c */ /* 0x000fda0000702670 */
[----:B------:R-:W-:Y:S05]  /*12f0*/  @!P0 BRA `(.L_x_28) ;  /* 0xfffffffc00288947 */ /* 0x000fea000383ffff */
.L_x_21:
[----:B------:R-:W-:Y:S05]  /*1300*/  BSYNC B0 ;  /* 0x0000000000007941 */ /* 0x000fea0003800000 */
.L_x_15:
[----:B------:R-:W0:Y:S01]  /*1310*/  LDCU UR5, c[0x0][0x3d4] ;  /* 0x00007a80ff0577ac */ /* 0x000e220008000800 */
[----:B------:R-:W-:Y:S01]  /*1320*/  VIADD R13, R13, 0x1 ;  /* 0x000000010d0d7836 */ /* 0x000fe20000000000 */
[----:B------:R-:W-:-:S04]  /*1330*/  ISETP.LT.AND P1, PT, R21, 0x1, PT ;  /* 0x000000011500780c */ /* 0x000fc80003f21270 */
[----:B0-----:R-:W-:-:S13]  /*1340*/  ISETP.GE.AND P0, PT, R13, UR5, PT ;  /* 0x000000050d007c0c */ /* 0x001fda000bf06270 */
[----:B------:R-:W-:Y:S05]  /*1350*/  @!P0 BRA P1, `(.L_x_29) ;  /* 0xfffffff000908947 */ /* 0x000fea000083ffff */
.L_x_5:
[----:B------:R-:W-:Y:S05]  /*1360*/  WARPSYNC.ALL ;  /* 0x0000000000007948 */ /* 0x000fea0003800000 */
[----:B------:R-:W-:Y:S01]  /*1370*/  BAR.SYNC.DEFER_BLOCKING 0x0 ;  /* 0x0000000000007b1d */ /* 0x000fe20000010000 */
[----:B------:R-:W-:-:S13]  /*1380*/  ISETP.NE.AND P0, PT, R17, RZ, PT ;  /* 0x000000ff1100720c */ /* 0x000fda0003f05270 */
[----:B------:R-:W-:Y:S05]  /*1390*/  @P0 EXIT ;  /* 0x000000000000094d */ /* 0x000fea0003800000 */
[----:B------:R-:W0:Y:S01]  /*13a0*/  S2UR UR6, SR_CgaCtaId ;  /* 0x00000000000679c3 */ /* 0x000e220000008800 */
[----:B------:R-:W-:-:S07]  /*13b0*/  UMOV UR5, 0x400 ;  /* 0x0000040000057882 */ /* 0x000fce0000000000 */
[----:B--2---:R-:W2:Y:S08]  /*13c0*/  LDC.64 R2, c[0x0][0x380] ;  /* 0x0000e000ff027b82 */ /* 0x004eb00000000a00 */
[----:B------:R-:W2:Y:S01]  /*13d0*/  LDC.64 R12, c[0x0][0x390] ;  /* 0x0000e400ff0c7b82 */ /* 0x000ea20000000a00 */
[----:B0-----:R-:W-:-:S07]  /*13e0*/  ULEA UR5, UR6, UR5, 0x18 ;  /* 0x0000000506057291 */ /* 0x001fce000f8ec0ff */
[----:B------:R-:W0:Y:S02]  /*13f0*/  LDC.64 R14, c[0x0][0x388] ;  /* 0x0000e200ff0e7b82 */ /* 0x000e240000000a00 */
[----:B------:R-:W2:Y:S06]  /*1400*/  LDS.128 R8, [UR5] ;  /* 0x00000005ff087984 */ /* 0x000eac0008000c00 */
[----:B------:R-:W0:Y:S01]  /*1410*/  LDC.64 R16, c[0x0][0x398] ;  /* 0x0000e600ff107b82 */ /* 0x000e220000000a00 */
[----:B----4-:R-:W4:Y:S07]  /*1420*/  LDS.128 R4, [UR5+0x10] ;  /* 0x00001005ff047984 */ /* 0x010f2e0008000c00 */
[----:B---3--:R-:W3:Y:S08]  /*1430*/  LDC.64 R18, c[0x0][0x3a0] ;  /* 0x0000e800ff127b82 */ /* 0x008ef00000000a00 */
[----:B-1----:R-:W1:Y:S01]  /*1440*/  LDC.64 R20, c[0x0][0x3a8] ;  /* 0x0000ea00ff147b82 */ /* 0x002e620000000a00 */
[----:B--2---:R-:W-:Y:S04]  /*1450*/  STG.E desc[UR10][R2.64], R9 ;  /* 0x0000000902007986 */ /* 0x004fe8000c10190a */
[----:B------:R-:W-:Y:S04]  /*1460*/  STG.E desc[UR10][R12.64], R10 ;  /* 0x0000000a0c007986 */ /* 0x000fe8000c10190a */
[----:B0-----:R-:W-:Y:S04]  /*1470*/  STG.E desc[UR10][R14.64], R11 ;  /* 0x0000000b0e007986 */ /* 0x001fe8000c10190a */
[----:B----4-:R-:W-:Y:S04]  /*1480*/  STG.E desc[UR10][R16.64], R4 ;  /* 0x0000000410007986 */ /* 0x010fe8000c10190a */
[----:B---3--:R-:W-:Y:S04]  /*1490*/  STG.E desc[UR10][R18.64], R5 ;  /* 0x0000000512007986 */ /* 0x008fe8000c10190a */
[----:B-1----:R-:W-:Y:S01]  /*14a0*/  STG.E desc[UR10][R20.64], R6 ;  /* 0x0000000614007986 */ /* 0x002fe2000c10190a */
[----:B------:R-:W-:Y:S05]  /*14b0*/  EXIT ;  /* 0x000000000000794d */ /* 0x000fea0003800000 */
.L_x_30:
[----:B------:R-:W-:-:S00]  /*14c0*/  BRA `(.L_x_30) ;  /* 0xfffffffc00fc7947 */ /* 0x000fc0000383ffff */
[----:B------:R-:W-:-:S00]  /*14d0*/  NOP ;  /* 0x0000000000007918 */ /* 0x000fc00000000000 */
        /* <DEDUP_REMOVED lines=10> */
.L_x_31:


//--------------------- .nv.shared._Z9sw_kernelPiS_S_S_S_S_iiiiiiiiiiiiiS_PaPKh --------------------------
	.section	.nv.shared._Z9sw_kernelPiS_S_S_S_S_iiiiiiiiiiiiiS_PaPKh,"aw",@nobits
	.sectionflags	@""
	.align	16
.nv.shared._Z9sw_kernelPiS_S_S_S_S_iiiiiiiiiiiiiS_PaPKh:
	.zero		9248


//--------------------- .nv.shared.reserved.0     --------------------------
	.section	.nv.shared.reserved.0,"aw",@nobits
	.weak		__nv_reservedSMEM_offset_0_alias
	.size		__nv_reservedSMEM_offset_0_alias, 0, 64
	.other		__nv_reservedSMEM_offset_0_alias,@"STO_CUDA_RESERVED_SHARED STV_DEFAULT"
__nv_reservedSMEM_offset_0_alias:
	.zero		0
	.zero		64


//--------------------- .nv.global                --------------------------
	.section	.nv.global,"aw",@nobits
	.align	4
.nv.global:
	.type		mLock,@object
	.size		mLock,(.L_0 - mLock)
mLock:
	.zero		4
.L_0:


//--------------------- .nv.constant0._Z9sw_kernelPiS_S_S_S_S_iiiiiiiiiiiiiS_PaPKh --------------------------
	.section	.nv.constant0._Z9sw_kernelPiS_S_S_S_S_iiiiiiiiiiiiiS_PaPKh,"a",@progbits
	.sectionflags	@""
	.align	4
.nv.constant0._Z9sw_kernelPiS_S_S_S_S_iiiiiiiiiiiiiS_PaPKh:
	.zero		1024


//--------------------- SYMBOLS --------------------------

	.type		.nv.reservedSmem.offset0,@object
	.size		.nv.reservedSmem.offset0,0x4
	.type		.nv.reservedSmem.cap,@object
	.size		.nv.reservedSmem.cap,0x4
